def matmul_kernel(
    a_ptr,
    b_ptr,
    c_ptr,
    M,
    N,
    K,
    stride_am,
    stride_ak,
    stride_bk,
    stride_bn,
    stride_cm,
    stride_cn,
    BLOCK_M: tl.constexpr,
    BLOCK_N: tl.constexpr,
    BLOCK_K: tl.constexpr,
    GROUP_M: tl.constexpr,
):
    pid = tl.program_id(axis=0)
    num_pid_m = tl.cdiv(M, BLOCK_M)
    num_pid_n = tl.cdiv(N, BLOCK_N)
    num_pid_in_group = GROUP_M * num_pid_n
    group_id = pid // num_pid_in_group
    first_pid_m = group_id * GROUP_M
    group_size_m = min(num_pid_m - first_pid_m, GROUP_M)
    pid_m = first_pid_m + ((pid % num_pid_in_group) % group_size_m)
    pid_n = (pid % num_pid_in_group) // group_size_m

    offs_am = (pid_m * BLOCK_M + tl.arange(0, BLOCK_M)) % M
    offs_bn = (pid_n * BLOCK_N + tl.arange(0, BLOCK_N)) % N
    offs_k = tl.arange(0, BLOCK_K)
    a_ptrs = a_ptr + offs_am[:, None] * stride_am + offs_k[None, :] * stride_ak
    b_ptrs = b_ptr + offs_k[:, None] * stride_bk + offs_bn[None, :] * stride_bn

    acc = tl.zeros((BLOCK_M, BLOCK_N), dtype=tl.float32)
    for kk in range(0, tl.cdiv(K, BLOCK_K)):
        a = tl.load(a_ptrs, mask=offs_k[None, :] < K - kk * BLOCK_K, other=0.0)
        b = tl.load(b_ptrs, mask=offs_k[:, None] < K - kk * BLOCK_K, other=0.0)
        acc = tl.dot(a, b, acc)
        a_ptrs += BLOCK_K * stride_ak
        b_ptrs += BLOCK_K * stride_bk

    c = acc.to(c_ptr.dtype.element_ty)
    offs_cm = pid_m * BLOCK_M + tl.arange(0, BLOCK_M)
    offs_cn = pid_n * BLOCK_N + tl.arange(0, BLOCK_N)
    c_ptrs = c_ptr + offs_cm[:, None] * stride_cm + offs_cn[None, :] * stride_cn
    mask = (offs_cm[:, None] < M) & (offs_cn[None, :] < N)
    tl.store(c_ptrs, c, mask=mask)

# config = {"BLOCK_K": 64, "BLOCK_M": 32, "BLOCK_N": 64, "GROUP_M": 8, "arch": "sm_100", "dtype": "fp16", "num_ctas": 1, "num_stages": 4, "num_warps": 8}
# arch = sm_100


// ===== COMPILED SASS (sm_100a) =====

	.target	sm_100a

	.elftype	@"ET_EXEC"


//--------------------- .note.nv.tkinfo           --------------------------
	.section	.note.nv.tkinfo,"",@"SHT_NOTE"
	.sectionflags	@"SHF_NOTE_NV_TKINFO"
	.tkinfo
        /*0018*/ 	.word	0x00000081
        /*0030*/ 	.string	""
        /*0030*/ 	.string	"ptxas-blackwell"
        /*0030*/ 	.string	"Cuda compilation tools, release 12.9, V12.9.86"
        /*0030*/ 	.string	"Build cuda_12.9.r12.9/compiler.36037853_0"
        /*0030*/ 	.string	"-v  -suppress-debug-info  -lineinfo  -arch sm_100a "



//--------------------- .note.nv.cuver            --------------------------
	.section	.note.nv.cuver,"",@"SHT_NOTE"
	.sectionflags	@"SHF_NOTE_NV_CUVER"
        /*0018*/ 	.short	0x0001
        /*001a*/ 	.short	0x0064
        /*001c*/ 	.short	0x0001
        /*001e*/ 	.short	0x0000
        /*0020*/ 	.short	0x0001
        /*0022*/ 	.short	0x0000


//--------------------- .nv.info                  --------------------------
	.section	.nv.info,"",@"SHT_CUDA_INFO"
	.align	4


	//----- nvinfo : EIATTR_REGCOUNT
	.align		4
        /*0000*/ 	.byte	0x04, 0x2f
        /*0002*/ 	.short	(.L_1 - .L_0)
	.align		4
.L_0:
        /*0004*/ 	.word	index@(matmul_kernel)
        /*0008*/ 	.word	0x00000064


	//----- nvinfo : EIATTR_FRAME_SIZE
	.align		4
.L_1:
        /*000c*/ 	.byte	0x04, 0x11
        /*000e*/ 	.short	(.L_3 - .L_2)
	.align		4
.L_2:
        /*0010*/ 	.word	index@(matmul_kernel)
        /*0014*/ 	.word	0x00000000


	//----- nvinfo : EIATTR_MIN_STACK_SIZE
	.align		4
.L_3:
        /*0018*/ 	.byte	0x04, 0x12
        /*001a*/ 	.short	(.L_5 - .L_4)
	.align		4
.L_4:
        /*001c*/ 	.word	index@(matmul_kernel)
        /*0020*/ 	.word	0x00000000
.L_5:


//--------------------- .nv.info.matmul_kernel    --------------------------
	.section	.nv.info.matmul_kernel,"",@"SHT_CUDA_INFO"
	.sectionflags	@""
	.align	4


	//----- nvinfo : EIATTR_CUDA_API_VERSION
	.align		4
        /*0000*/ 	.byte	0x04, 0x37
        /*0002*/ 	.short	(.L_7 - .L_6)
.L_6:
        /*0004*/ 	.word	0x00000081


	//----- nvinfo : EIATTR_KPARAM_INFO
	.align		4
.L_7:
        /*0008*/ 	.byte	0x04, 0x17
        /*000a*/ 	.short	(.L_9 - .L_8)
.L_8:
        /*000c*/ 	.word	0x00000000
        /*0010*/ 	.short	0x000d
        /*0012*/ 	.short	0x0048
        /*0014*/ 	.byte	0x00, 0xf4, 0x21, 0x00


	//----- nvinfo : EIATTR_KPARAM_INFO
	.align		4
.L_9:
        /*0018*/ 	.byte	0x04, 0x17
        /*001a*/ 	.short	(.L_11 - .L_10)
.L_10:
        /*001c*/ 	.word	0x00000000
        /*0020*/ 	.short	0x000c
        /*0022*/ 	.short	0x0040
        /*0024*/ 	.byte	0x00, 0xf4, 0x21, 0x00


	//----- nvinfo : EIATTR_KPARAM_INFO
	.align		4
.L_11:
        /*0028*/ 	.byte	0x04, 0x17
        /*002a*/ 	.short	(.L_13 - .L_12)
.L_12:
        /*002c*/ 	.word	0x00000000
        /*0030*/ 	.short	0x000b
        /*0032*/ 	.short	0x0038
        /*0034*/ 	.byte	0x00, 0xf0, 0x11, 0x00


	//----- nvinfo : EIATTR_KPARAM_INFO
	.align		4
.L_13:
        /*0038*/ 	.byte	0x04, 0x17
        /*003a*/ 	.short	(.L_15 - .L_14)
.L_14:
        /*003c*/ 	.word	0x00000000
        /*0040*/ 	.short	0x000a
        /*0042*/ 	.short	0x0034
        /*0044*/ 	.byte	0x00, 0xf0, 0x11, 0x00


	//----- nvinfo : EIATTR_KPARAM_INFO
	.align		4
.L_15:
        /*0048*/ 	.byte	0x04, 0x17
        /*004a*/ 	.short	(.L_17 - .L_16)
.L_16:
        /*004c*/ 	.word	0x00000000
        /*0050*/ 	.short	0x0009
        /*0052*/ 	.short	0x0030
        /*0054*/ 	.byte	0x00, 0xf0, 0x11, 0x00


	//----- nvinfo : EIATTR_KPARAM_INFO
	.align		4
.L_17:
        /*0058*/ 	.byte	0x04, 0x17
        /*005a*/ 	.short	(.L_19 - .L_18)
.L_18:
        /*005c*/ 	.word	0x00000000
        /*0060*/ 	.short	0x0008
        /*0062*/ 	.short	0x002c
        /*0064*/ 	.byte	0x00, 0xf0, 0x11, 0x00


	//----- nvinfo : EIATTR_KPARAM_INFO
	.align		4
.L_19:
        /*0068*/ 	.byte	0x04, 0x17
        /*006a*/ 	.short	(.L_21 - .L_20)
.L_20:
        /*006c*/ 	.word	0x00000000
        /*0070*/ 	.short	0x0007
        /*0072*/ 	.short	0x0028
        /*0074*/ 	.byte	0x00, 0xf0, 0x11, 0x00


	//----- nvinfo : EIATTR_KPARAM_INFO
	.align		4
.L_21:
        /*0078*/ 	.byte	0x04, 0x17
        /*007a*/ 	.short	(.L_23 - .L_22)
.L_22:
        /*007c*/ 	.word	0x00000000
        /*0080*/ 	.short	0x0006
        /*0082*/ 	.short	0x0024
        /*0084*/ 	.byte	0x00, 0xf0, 0x11, 0x00


	//----- nvinfo : EIATTR_KPARAM_INFO
	.align		4
.L_23:
        /*0088*/ 	.byte	0x04, 0x17
        /*008a*/ 	.short	(.L_25 - .L_24)
.L_24:
        /*008c*/ 	.word	0x00000000
        /*0090*/ 	.short	0x0005
        /*0092*/ 	.short	0x0020
        /*0094*/ 	.byte	0x00, 0xf0, 0x11, 0x00


	//----- nvinfo : EIATTR_KPARAM_INFO
	.align		4
.L_25:
        /*0098*/ 	.byte	0x04, 0x17
        /*009a*/ 	.short	(.L_27 - .L_26)
.L_26:
        /*009c*/ 	.word	0x00000000
        /*00a0*/ 	.short	0x0004
        /*00a2*/ 	.short	0x001c
        /*00a4*/ 	.byte	0x00, 0xf0, 0x11, 0x00


	//----- nvinfo : EIATTR_KPARAM_INFO
	.align		4
.L_27:
        /*00a8*/ 	.byte	0x04, 0x17
        /*00aa*/ 	.short	(.L_29 - .L_28)
.L_28:
        /*00ac*/ 	.word	0x00000000
        /*00b0*/ 	.short	0x0003
        /*00b2*/ 	.short	0x0018
        /*00b4*/ 	.byte	0x00, 0xf0, 0x11, 0x00


	//----- nvinfo : EIATTR_KPARAM_INFO
	.align		4
.L_29:
        /*00b8*/ 	.byte	0x04, 0x17
        /*00ba*/ 	.short	(.L_31 - .L_30)
.L_30:
        /*00bc*/ 	.word	0x00000000
        /*00c0*/ 	.short	0x0002
        /*00c2*/ 	.short	0x0010
        /*00c4*/ 	.byte	0x00, 0xf4, 0x21, 0x00


	//----- nvinfo : EIATTR_KPARAM_INFO
	.align		4
.L_31:
        /*00c8*/ 	.byte	0x04, 0x17
        /*00ca*/ 	.short	(.L_33 - .L_32)
.L_32:
        /*00cc*/ 	.word	0x00000000
        /*00d0*/ 	.short	0x0001
        /*00d2*/ 	.short	0x0008
        /*00d4*/ 	.byte	0x00, 0xf4, 0x21, 0x00


	//----- nvinfo : EIATTR_KPARAM_INFO
	.align		4
.L_33:
        /*00d8*/ 	.byte	0x04, 0x17
        /*00da*/ 	.short	(.L_35 - .L_34)
.L_34:
        /*00dc*/ 	.word	0x00000000
        /*00e0*/ 	.short	0x0000
        /*00e2*/ 	.short	0x0000
        /*00e4*/ 	.byte	0x00, 0xf4, 0x21, 0x00


	//----- nvinfo : EIATTR_SPARSE_MMA_MASK
	.align		4
.L_35:
        /*00e8*/ 	.byte	0x03, 0x50
        /*00ea*/ 	.short	0x0000


	//----- nvinfo : EIATTR_MAXREG_COUNT
	.align		4
        /*00ec*/ 	.byte	0x03, 0x1b
        /*00ee*/ 	.short	0x00ff


	//----- nvinfo : EIATTR_NUM_BARRIERS
	.align		4
        /*00f0*/ 	.byte	0x02, 0x4c
        /*00f2*/ 	.byte	0x01
	.zero		1


	//----- nvinfo : EIATTR_VRC_CTA_INIT_COUNT
	.align		4
        /*00f4*/ 	.byte	0x02, 0x4a
	.zero		1
	.zero		1


	//----- nvinfo : EIATTR_EXIT_INSTR_OFFSETS
	.align		4
        /*00f8*/ 	.byte	0x04, 0x1c
        /*00fa*/ 	.short	(.L_37 - .L_36)


	//   ....[0]....
.L_36:
        /*00fc*/ 	.word	0x000029f0


	//   ....[1]....
        /*0100*/ 	.word	0x00002a20


	//----- nvinfo : EIATTR_REQNTID
	.align		4
.L_37:
        /*0104*/ 	.byte	0x04, 0x10
        /*0106*/ 	.short	(.L_39 - .L_38)
.L_38:
        /*0108*/ 	.word	0x00000100
        /*010c*/ 	.word	0x00000001
        /*0110*/ 	.word	0x00000001


	//----- nvinfo : EIATTR_CBANK_PARAM_SIZE
	.align		4
.L_39:
        /*0114*/ 	.byte	0x03, 0x19
        /*0116*/ 	.short	0x0050


	//----- nvinfo : EIATTR_PARAM_CBANK
	.align		4
        /*0118*/ 	.byte	0x04, 0x0a
        /*011a*/ 	.short	(.L_41 - .L_40)
	.align		4
.L_40:
        /*011c*/ 	.word	index@(.nv.constant0.matmul_kernel)
        /*0120*/ 	.short	0x0380
        /*0122*/ 	.short	0x0050


	//----- nvinfo : EIATTR_SW_WAR
	.align		4
.L_41:
        /*0124*/ 	.byte	0x04, 0x36
        /*0126*/ 	.short	(.L_43 - .L_42)
.L_42:
        /*0128*/ 	.word	0x00000008
.L_43:


//--------------------- .nv.compat                --------------------------
	.section	.nv.compat,"",@"SHT_CUDA_COMPAT_INFO"
	.align	4
        /*0000*/ 	.byte	0x02, 0x02, 0x01, 0x00, 0x02, 0x05, 0x05, 0x00, 0x02, 0x03, 0x00, 0x00, 0x02, 0x06, 0x01, 0x00


//--------------------- .nv.callgraph             --------------------------
	.section	.nv.callgraph,"",@"SHT_CUDA_CALLGRAPH"
	.align	4
	.sectionentsize	8
	.align		4
        /*0000*/ 	.word	0x00000000
	.align		4
        /*0004*/ 	.word	0xffffffff
	.align		4
        /*0008*/ 	.word	0x00000000
	.align		4
        /*000c*/ 	.word	0xfffffffe
	.align		4
        /*0010*/ 	.word	0x00000000
	.align		4
        /*0014*/ 	.word	0xfffffffd
	.align		4
        /*0018*/ 	.word	0x00000000
	.align		4
        /*001c*/ 	.word	0xfffffffc


//--------------------- .text.matmul_kernel       --------------------------
	.section	.text.matmul_kernel,"ax",@progbits
	.align	128
        .global         matmul_kernel
        .type           matmul_kernel,@function
        .size           matmul_kernel,(.L_x_3 - matmul_kernel)
        .other          matmul_kernel,@"STO_CUDA_ENTRY STV_DEFAULT"
matmul_kernel:
.text.matmul_kernel:
[----:B------:R-:W0:Y:S08]  /*0000*/  LDC R1, c[0x0][0x37c] ;  /* 0x0000df00ff017b82 */ /* 0x000e300000000800 */
[----:B------:R-:W1:Y:S01]  /*0010*/  LDC.64 R12, c[0x0][0x398] ;  /* 0x0000e600ff0c7b82 */ /* 0x000e620000000a00 */
[----:B------:R-:W2:Y:S01]  /*0020*/  S2R R5, SR_CTAID.X ;  /* 0x0000000000057919 */ /* 0x000ea20000002500 */
[----:B------:R-:W-:Y:S01]  /*0030*/  UMOV UR4, 0x400 ;  /* 0x0000040000047882 */ /* 0x000fe20000000000 */
[----:B------:R-:W3:Y:S05]  /*0040*/  LDCU.64 UR8, c[0x0][0x358] ;  /* 0x00006b00ff0877ac */ /* 0x000eea0008000a00 */
[----:B------:R-:W4:Y:S08]  /*0050*/  LDC R74, c[0x0][0x3a0] ;  /* 0x0000e800ff4a7b82 */ /* 0x000f300000000800 */
[----:B------:R-:W5:Y:S01]  /*0060*/  S2UR UR5, SR_CgaCtaId ;  /* 0x00000000000579c3 */ /* 0x000f620000008800 */
[----:B-1----:R-:W-:-:S05]  /*0070*/  VIADD R0, R13, 0x3f ;  /* 0x0000003f0d007836 */ /* 0x002fca0000000000 */
[----:B------:R-:W-:Y:S01]  /*0080*/  SHF.R.S32.HI R3, RZ, 0x1f, R0 ;  /* 0x0000001fff037819 */ /* 0x000fe20000011400 */
[----:B----4-:R-:W-:-:S03]  /*0090*/  VIADD R74, R74, 0x3f ;  /* 0x0000003f4a4a7836 */ /* 0x010fc60000000000 */
[----:B------:R-:W-:Y:S02]  /*00a0*/  LEA.HI R3, R3, R0, RZ, 0x6 ;  /* 0x0000000003037211 */ /* 0x000fe400078f30ff */
[----:B--2---:R-:W-:Y:S02]  /*00b0*/  IABS R8, R5 ;  /* 0x0000000500087213 */ /* 0x004fe40000000000 */
[----:B------:R-:W-:Y:S01]  /*00c0*/  SHF.R.S32.HI R3, RZ, 0x6, R3 ;  /* 0x00000006ff037819 */ /* 0x000fe20000011403 */
[----:B-----5:R-:W-:-:S04]  /*00d0*/  ULEA UR4, UR5, UR4, 0x18 ;  /* 0x0000000405047291 */ /* 0x020fc8000f8ec0ff */
[----:B------:R-:W-:-:S05]  /*00e0*/  IMAD.SHL.U32 R4, R3, 0x8, RZ ;  /* 0x0000000803047824 */ /* 0x000fca00078e00ff */
[-C--:B------:R-:W-:Y:S02]  /*00f0*/  IABS R7, R4.reuse ;  /* 0x0000000400077213 */ /* 0x080fe40000000000 */
[----:B------:R-:W-:Y:S02]  /*0100*/  IABS R10, R4 ;  /* 0x00000004000a7213 */ /* 0x000fe40000000000 */
[----:B------:R-:W1:Y:S08]  /*0110*/  I2F.RP R0, R7 ;  /* 0x0000000700007306 */ /* 0x000e700000209400 */
[----:B-1----:R-:W1:Y:S02]  /*0120*/  MUFU.RCP R0, R0 ;  /* 0x0000000000007308 */ /* 0x002e640000001000 */
[----:B-1----:R-:W-:-:S02]  /*0130*/  VIADD R2, R0, 0xffffffe ;  /* 0x0ffffffe00027836 */ /* 0x002fc40000000000 */
[----:B------:R-:W-:-:S04]  /*0140*/  IMAD.MOV R0, RZ, RZ, -R10 ;  /* 0x000000ffff007224 */ /* 0x000fc800078e0a0a */
[----:B------:R1:W2:Y:S02]  /*0150*/  F2I.FTZ.U32.TRUNC.NTZ R3, R2 ;  /* 0x0000000200037305 */ /* 0x0002a4000021f000 */
[----:B-1----:R-:W-:Y:S02]  /*0160*/  IMAD.MOV.U32 R2, RZ, RZ, RZ ;  /* 0x000000ffff027224 */ /* 0x002fe400078e00ff */
[----:B--2---:R-:W-:-:S04]  /*0170*/  IMAD.MOV R6, RZ, RZ, -R3 ;  /* 0x000000ffff067224 */ /* 0x004fc800078e0a03 */
[----:B------:R-:W-:Y:S02]  /*0180*/  IMAD R9, R6, R7, RZ ;  /* 0x0000000706097224 */ /* 0x000fe400078e02ff */
[----:B------:R-:W-:Y:S02]  /*0190*/  IMAD.MOV.U32 R6, RZ, RZ, R8 ;  /* 0x000000ffff067224 */ /* 0x000fe400078e0008 */
[----:B------:R-:W-:-:S06]  /*01a0*/  IMAD.HI.U32 R3, R3, R9, R2 ;  /* 0x0000000903037227 */ /* 0x000fcc00078e0002 */
[----:B------:R-:W-:-:S04]  /*01b0*/  IMAD.HI.U32 R3, R3, R6, RZ ;  /* 0x0000000603037227 */ /* 0x000fc800078e00ff */
[----:B------:R-:W-:-:S05]  /*01c0*/  IMAD R0, R3, R0, R6 ;  /* 0x0000000003007224 */ /* 0x000fca00078e0206 */
[----:B------:R-:W-:-:S13]  /*01d0*/  ISETP.GT.U32.AND P1, PT, R7, R0, PT ;  /* 0x000000000700720c */ /* 0x000fda0003f24070 */
[----:B------:R-:W-:Y:S02]  /*01e0*/  @!P1 IMAD.IADD R0, R0, 0x1, -R7 ;  /* 0x0000000100009824 */ /* 0x000fe400078e0a07 */
[----:B------:R-:W-:Y:S01]  /*01f0*/  @!P1 VIADD R3, R3, 0x1 ;  /* 0x0000000103039836 */ /* 0x000fe20000000000 */
[----:B------:R-:W-:Y:S02]  /*0200*/  ISETP.NE.AND P1, PT, R4, RZ, PT ;  /* 0x000000ff0400720c */ /* 0x000fe40003f25270 */
[----:B------:R-:W-:Y:S02]  /*0210*/  ISETP.GE.U32.AND P0, PT, R0, R7, PT ;  /* 0x000000070000720c */ /* 0x000fe40003f06070 */
[----:B------:R-:W-:-:S04]  /*0220*/  LOP3.LUT R0, R5, R4, RZ, 0x3c, !PT ;  /* 0x0000000405007212 */ /* 0x000fc800078e3cff */
[----:B------:R-:W-:Y:S01]  /*0230*/  ISETP.GE.AND P2, PT, R0, RZ, PT ;  /* 0x000000ff0000720c */ /* 0x000fe20003f46270 */
[----:B------:R-:W-:-:S06]  /*0240*/  VIADD R0, R12, 0x1f ;  /* 0x0000001f0c007836 */ /* 0x000fcc0000000000 */
[----:B------:R-:W-:-:S04]  /*0250*/  @P0 VIADD R3, R3, 0x1 ;  /* 0x0000000103030836 */ /* 0x000fc80000000000 */
[----:B------:R-:W-:Y:S01]  /*0260*/  IMAD.MOV.U32 R2, RZ, RZ, R3 ;  /* 0x000000ffff027224 */ /* 0x000fe200078e0003 */
[----:B------:R-:W-:-:S03]  /*0270*/  SHF.R.S32.HI R3, RZ, 0x1f, R0 ;  /* 0x0000001fff037819 */ /* 0x000fc60000011400 */
[----:B------:R-:W-:Y:S01]  /*0280*/  @!P2 IMAD.MOV R2, RZ, RZ, -R2 ;  /* 0x000000ffff02a224 */ /* 0x000fe200078e0a02 */
[----:B------:R-:W-:Y:S02]  /*0290*/  @!P1 LOP3.LUT R2, RZ, R4, RZ, 0x33, !PT ;  /* 0x00000004ff029212 */ /* 0x000fe400078e33ff */
[----:B------:R-:W-:-:S03]  /*02a0*/  LEA.HI R3, R3, R0, RZ, 0x5 ;  /* 0x0000000003037211 */ /* 0x000fc600078f28ff */
[----:B------:R-:W-:Y:S02]  /*02b0*/  IMAD.SHL.U32 R6, R2, 0x8, RZ ;  /* 0x0000000802067824 */ /* 0x000fe400078e00ff */
[----:B------:R-:W-:-:S03]  /*02c0*/  IMAD.MOV R2, RZ, RZ, -R2 ;  /* 0x000000ffff027224 */ /* 0x000fc600078e0a02 */
[----:B------:R-:W-:Y:S01]  /*02d0*/  LEA.HI.SX32 R3, R3, -R6, 0x1b ;  /* 0x8000000603037211 */ /* 0x000fe200078fdaff */
[----:B------:R-:W-:-:S03]  /*02e0*/  IMAD R11, R4, R2, R5 ;  /* 0x00000002040b7224 */ /* 0x000fc600078e0205 */
[----:B------:R-:W-:-:S04]  /*02f0*/  VIMNMX R8, PT, PT, R3, 0x8, PT ;  /* 0x0000000803087848 */ /* 0x000fc80003fe0100 */
[-C--:B------:R-:W-:Y:S02]  /*0300*/  IABS R7, R8.reuse ;  /* 0x0000000800077213 */ /* 0x080fe40000000000 */
[----:B------:R-:W-:Y:S02]  /*0310*/  IABS R4, R8 ;  /* 0x0000000800047213 */ /* 0x000fe40000000000 */
[----:B------:R-:W1:Y:S08]  /*0320*/  I2F.RP R0, R7 ;  /* 0x0000000700007306 */ /* 0x000e700000209400 */
[----:B-1----:R-:W1:Y:S02]  /*0330*/  MUFU.RCP R0, R0 ;  /* 0x0000000000007308 */ /* 0x002e640000001000 */
[----:B-1----:R-:W-:-:S02]  /*0340*/  VIADD R3, R0, 0xffffffe ;  /* 0x0ffffffe00037836 */ /* 0x002fc40000000000 */
[----:B------:R-:W-:-:S04]  /*0350*/  IMAD.MOV R0, RZ, RZ, -R4 ;  /* 0x000000ffff007224 */ /* 0x000fc800078e0a04 */
[----:B------:R-:W1:Y:S02]  /*0360*/  F2I.FTZ.U32.TRUNC.NTZ R3, R3 ;  /* 0x0000000300037305 */ /* 0x000e64000021f000 */
[----:B-1----:R-:W-:-:S04]  /*0370*/  IMAD.MOV R9, RZ, RZ, -R3 ;  /* 0x000000ffff097224 */ /* 0x002fc800078e0a03 */
[----:B------:R-:W-:Y:S01]  /*0380*/  IMAD.MOV.U32 R2, RZ, RZ, R9 ;  /* 0x000000ffff027224 */ /* 0x000fe200078e0009 */
[----:B------:R-:W-:-:S03]  /*0390*/  IABS R9, R11 ;  /* 0x0000000b00097213 */ /* 0x000fc60000000000 */
[----:B------:R-:W-:Y:S02]  /*03a0*/  IMAD R5, R2, R7, RZ ;  /* 0x0000000702057224 */ /* 0x000fe400078e02ff */
[----:B------:R-:W-:-:S04]  /*03b0*/  IMAD.MOV.U32 R2, RZ, RZ, RZ ;  /* 0x000000ffff027224 */ /* 0x000fc800078e00ff */
[----:B------:R-:W-:Y:S01]  /*03c0*/  IMAD.HI.U32 R2, R3, R5, R2 ;  /* 0x0000000503027227 */ /* 0x000fe200078e0002 */
[----:B------:R-:W-:-:S04]  /*03d0*/  LOP3.LUT R3, R11, R8, RZ, 0x3c, !PT ;  /* 0x000000080b037212 */ /* 0x000fc800078e3cff */
[----:B------:R-:W-:Y:S01]  /*03e0*/  ISETP.GE.AND P2, PT, R3, RZ, PT ;  /* 0x000000ff0300720c */ /* 0x000fe20003f46270 */
[----:B------:R-:W-:-:S04]  /*03f0*/  IMAD.HI.U32 R2, R2, R9, RZ ;  /* 0x0000000902027227 */ /* 0x000fc800078e00ff */
[----:B------:R-:W-:-:S05]  /*0400*/  IMAD R0, R2, R0, R9 ;  /* 0x0000000002007224 */ /* 0x000fca00078e0209 */
[----:B------:R-:W-:-:S13]  /*0410*/  ISETP.GT.U32.AND P1, PT, R7, R0, PT ;  /* 0x000000000700720c */ /* 0x000fda0003f24070 */
[----:B------:R-:W-:Y:S02]  /*0420*/  @!P1 IMAD.IADD R0, R0, 0x1, -R7 ;  /* 0x0000000100009824 */ /* 0x000fe400078e0a07 */
[----:B------:R-:W-:Y:S01]  /*0430*/  @!P1 VIADD R2, R2, 0x1 ;  /* 0x0000000102029836 */ /* 0x000fe20000000000 */
[----:B------:R-:W-:Y:S02]  /*0440*/  ISETP.NE.AND P1, PT, R8, RZ, PT ;  /* 0x000000ff0800720c */ /* 0x000fe40003f25270 */
[----:B------:R-:W-:Y:S02]  /*0450*/  ISETP.GE.U32.AND P0, PT, R0, R7, PT ;  /* 0x000000070000720c */ /* 0x000fe40003f06070 */
[----:B------:R-:W1:Y:S11]  /*0460*/  S2R R0, SR_TID.X ;  /* 0x0000000000007919 */ /* 0x000e760000002100 */
[----:B------:R-:W-:Y:S01]  /*0470*/  @P0 VIADD R2, R2, 0x1 ;  /* 0x0000000102020836 */ /* 0x000fe20000000000 */
[----:B------:R-:W-:-:S03]  /*0480*/  ISETP.GT.AND P0, PT, R74, 0x3f, PT ;  /* 0x0000003f4a00780c */ /* 0x000fc60003f04270 */
[----:B------:R-:W-:Y:S01]  /*0490*/  @!P2 IMAD.MOV R2, RZ, RZ, -R2 ;  /* 0x000000ffff02a224 */ /* 0x000fe200078e0a02 */
[----:B------:R-:W-:-:S05]  /*04a0*/  @!P1 LOP3.LUT R2, RZ, R8, RZ, 0x33, !PT ;  /* 0x00000008ff029212 */ /* 0x000fca00078e33ff */
[----:B------:R-:W-:Y:S02]  /*04b0*/  IMAD.MOV R3, RZ, RZ, -R2 ;  /* 0x000000ffff037224 */ /* 0x000fe400078e0a02 */
[----:B------:R-:W-:Y:S02]  /*04c0*/  IMAD.SHL.U32 R69, R2, 0x40, RZ ;  /* 0x0000004002457824 */ /* 0x000fe400078e00ff */
[----:B------:R-:W-:Y:S01]  /*04d0*/  IMAD R3, R8, R3, R11 ;  /* 0x0000000308037224 */ /* 0x000fe200078e020b */
[----:B------:R-:W-:Y:S02]  /*04e0*/  @!P0 CS2R R28, SRZ ;  /* 0x00000000001c8805 */ /* 0x000fe4000001ff00 */
[----:B------:R-:W-:Y:S01]  /*04f0*/  @!P0 CS2R R30, SRZ ;  /* 0x00000000001e8805 */ /* 0x000fe2000001ff00 */
[----:B------:R-:W-:Y:S01]  /*0500*/  IMAD.IADD R3, R6, 0x1, R3 ;  /* 0x0000000106037824 */ /* 0x000fe200078e0203 */
[C---:B-1----:R-:W-:Y:S01]  /*0510*/  LOP3.LUT R4, R0.reuse, 0x1f, RZ, 0xc0, !PT ;  /* 0x0000001f00047812 */ /* 0x042fe200078ec0ff */
[C---:B------:R-:W-:Y:S01]  /*0520*/  @!P0 IMAD.SHL.U32 R71, R0.reuse, 0x20, RZ ;  /* 0x0000002000478824 */ /* 0x040fe200078e00ff */
[----:B------:R-:W-:Y:S01]  /*0530*/  SHF.R.U32.HI R79, RZ, 0x5, R0 ;  /* 0x00000005ff4f7819 */ /* 0x000fe20000011600 */
[C---:B------:R-:W-:Y:S01]  /*0540*/  @!P0 IMAD.SHL.U32 R70, R0.reuse, 0x8, RZ ;  /* 0x0000000800468824 */ /* 0x040fe200078e00ff */
[C---:B------:R-:W-:Y:S01]  /*0550*/  LOP3.LUT R6, R0.reuse, 0xc0, RZ, 0xc0, !PT ;  /* 0x000000c000067812 */ /* 0x040fe200078ec0ff */
[----:B------:R-:W-:Y:S01]  /*0560*/  IMAD R73, R3, 0x20, R4 ;  /* 0x0000002003497824 */ /* 0x000fe200078e0204 */
[----:B------:R-:W-:-:S02]  /*0570*/  LEA.HI R77, R0, 0x18, RZ, 0x1b ;  /* 0x00000018004d7811 */ /* 0x000fc400078fd8ff */
[C---:B------:R-:W-:Y:S02]  /*0580*/  LEA.HI R75, R0.reuse, 0x38, RZ, 0x1b ;  /* 0x00000038004b7811 */ /* 0x040fe400078fd8ff */
[----:B------:R-:W-:Y:S02]  /*0590*/  LOP3.LUT R72, R0, 0x3f, RZ, 0xc0, !PT ;  /* 0x0000003f00487812 */ /* 0x000fe400078ec0ff */
[----:B------:R-:W-:Y:S01]  /*05a0*/  SGXT.U32 R79, R79, 0x3 ;  /* 0x000000034f4f781a */ /* 0x000fe20000000000 */
[----:B0--3--:R-:W-:Y:S06]  /*05b0*/  @!P0 BRA `(.L_x_0) ;  /* 0x0000001c00a88947 */ /* 0x009fec0003800000 */
[----:B------:R-:W-:Y:S01]  /*05c0*/  IABS R17, R12 ;  /* 0x0000000c00117213 */ /* 0x000fe20000000000 */
[C---:B------:R-:W-:Y:S01]  /*05d0*/  IMAD.SHL.U32 R68, R0.reuse, 0x2, RZ ;  /* 0x0000000200447824 */ /* 0x040fe200078e00ff */
[----:B------:R-:W-:Y:S01]  /*05e0*/  IABS R2, R13 ;  /* 0x0000000d00027213 */ /* 0x000fe20000000000 */
[C---:B------:R-:W-:Y:S01]  /*05f0*/  IMAD.SHL.U32 R70, R0.reuse, 0x8, RZ ;  /* 0x0000000800467824 */ /* 0x040fe200078e00ff */
[----:B------:R-:W0:Y:S01]  /*0600*/  I2F.RP R7, R17 ;  /* 0x0000001100077306 */ /* 0x000e220000209400 */
[----:B------:R-:W-:Y:S01]  /*0610*/  IABS R10, R73 ;  /* 0x00000049000a7213 */ /* 0x000fe20000000000 */
[----:B------:R-:W-:Y:S01]  /*0620*/  IMAD.SHL.U32 R71, R0, 0x20, RZ ;  /* 0x0000002000477824 */ /* 0x000fe200078e00ff */
[----:B------:R-:W-:Y:S01]  /*0630*/  LEA.HI R16, R6, R69, RZ, 0x1a ;  /* 0x0000004506107211 */ /* 0x000fe200078fd0ff */
[----:B------:R-:W1:Y:S01]  /*0640*/  LDCU UR5, c[0x0][0x3a4] ;  /* 0x00007480ff0577ac */ /* 0x000e620008000800 */
[----:B------:R-:W-:Y:S01]  /*0650*/  ISETP.GE.AND P4, PT, R73, RZ, PT ;  /* 0x000000ff4900720c */ /* 0x000fe20003f86270 */
[----:B------:R-:W2:Y:S01]  /*0660*/  LDC R95, c[0x0][0x3ac] ;  /* 0x0000eb00ff5f7b82 */ /* 0x000ea20000000800 */
[----:B------:R-:W-:Y:S01]  /*0670*/  ISETP.NE.AND P6, PT, R12, RZ, PT ;  /* 0x000000ff0c00720c */ /* 0x000fe20003fc5270 */
[----:B------:R-:W3:Y:S01]  /*0680*/  I2F.RP R3, R2 ;  /* 0x0000000200037306 */ /* 0x000ee20000209400 */
[C---:B------:R-:W-:Y:S01]  /*0690*/  VIADD R6, R16.reuse, 0x3c ;  /* 0x0000003c10067836 */ /* 0x040fe20000000000 */
[C---:B------:R-:W-:Y:S01]  /*06a0*/  LOP3.LUT R89, R79.reuse, 0x8, RZ, 0xfc, !PT ;  /* 0x000000084f597812 */ /* 0x040fe200078efcff */
[C---:B------:R-:W-:Y:S01]  /*06b0*/  VIADD R18, R16.reuse, 0x20 ;  /* 0x0000002010127836 */ /* 0x040fe20000000000 */
[C---:B------:R-:W-:Y:S01]  /*06c0*/  LOP3.LUT R87, R79.reuse, 0x10, RZ, 0xfc, !PT ;  /* 0x000000104f577812 */ /* 0x040fe200078efcff */
[C---:B------:R-:W-:Y:S01]  /*06d0*/  VIADD R22, R16.reuse, 0x18 ;  /* 0x0000001810167836 */ /* 0x040fe20000000000 */
[----:B------:R-:W-:Y:S01]  /*06e0*/  IABS R14, R6 ;  /* 0x00000006000e7213 */ /* 0x000fe20000000000 */
[C---:B------:R-:W-:Y:S01]  /*06f0*/  VIADD R20, R16.reuse, 0x1c ;  /* 0x0000001c10147836 */ /* 0x040fe20000000000 */
[----:B0-----:R-:W0:Y:S01]  /*0700*/  MUFU.RCP R7, R7 ;  /* 0x0000000700077308 */ /* 0x001e220000001000 */
[----:B------:R-:W-:Y:S01]  /*0710*/  IABS R25, R18 ;  /* 0x0000001200197213 */ /* 0x000fe20000000000 */
[C---:B------:R-:W-:Y:S01]  /*0720*/  VIADD R24, R16.reuse, 0x14 ;  /* 0x0000001410187836 */ /* 0x040fe20000000000 */
[----:B------:R-:W-:Y:S01]  /*0730*/  IABS R29, R22 ;  /* 0x00000016001d7213 */ /* 0x000fe20000000000 */
[C---:B------:R-:W-:Y:S01]  /*0740*/  VIADD R26, R16.reuse, 0xc ;  /* 0x0000000c101a7836 */ /* 0x040fe20000000000 */
[----:B------:R-:W-:Y:S01]  /*0750*/  IABS R27, R20 ;  /* 0x00000014001b7213 */ /* 0x000fe20000000000 */
[C---:B------:R-:W-:Y:S01]  /*0760*/  VIADD R28, R16.reuse, 0x8 ;  /* 0x00000008101c7836 */ /* 0x040fe20000000000 */
[----:B------:R-:W-:Y:S01]  /*0770*/  IABS R31, R24 ;  /* 0x00000018001f7213 */ /* 0x000fe20000000000 */
[----:B---3--:R-:W-:Y:S01]  /*0780*/  MUFU.RCP R3, R3 ;  /* 0x0000000300037308 */ /* 0x008fe20000001000 */
[----:B------:R-:W-:Y:S01]  /*0790*/  IABS R35, R26 ;  /* 0x0000001a00237213 */ /* 0x000fe20000000000 */
[----:B------:R-:W-:Y:S01]  /*07a0*/  VIADD R30, R16, 0x4 ;  /* 0x00000004101e7836 */ /* 0x000fe20000000000 */
[----:B------:R-:W-:Y:S01]  /*07b0*/  IABS R37, R28 ;  /* 0x0000001c00257213 */ /* 0x000fe20000000000 */
[----:B------:R-:W3:Y:S01]  /*07c0*/  LDCU UR7, c[0x0][0x3a0] ;  /* 0x00007400ff0777ac */ /* 0x000ee20008000800 */
[C---:B------:R-:W-:Y:S01]  /*07d0*/  LOP3.LUT R85, R79.reuse, 0x20, RZ, 0xfc, !PT ;  /* 0x000000204f557812 */ /* 0x040fe200078efcff */
[----:B--2---:R-:W-:Y:S01]  /*07e0*/  IMAD R93, R72, R95, RZ ;  /* 0x0000005f485d7224 */ /* 0x004fe200078e02ff */
[----:B------:R-:W-:Y:S01]  /*07f0*/  LOP3.LUT R83, R79, 0x28, RZ, 0xfc, !PT ;  /* 0x000000284f537812 */ /* 0x000fe200078efcff */
[----:B------:R-:W-:Y:S01]  /*0800*/  IMAD.SHL.U32 R95, R95, 0x40, RZ ;  /* 0x000000405f5f7824 */ /* 0x000fe200078e00ff */
[----:B------:R-:W-:Y:S01]  /*0810*/  LOP3.LUT R81, R79, 0x30, RZ, 0xfc, !PT ;  /* 0x000000304f517812 */ /* 0x000fe200078efcff */
[----:B0-----:R-:W-:-:S04]  /*0820*/  VIADD R8, R7, 0xffffffe ;  /* 0x0ffffffe07087836 */ /* 0x001fc80000000000 */
[----:B------:R-:W0:Y:S02]  /*0830*/  F2I.FTZ.U32.TRUNC.NTZ R5, R8 ;  /* 0x0000000800057305 */ /* 0x000e24000021f000 */
[----:B0-----:R-:W-:-:S04]  /*0840*/  IMAD.MOV R4, RZ, RZ, -R5 ;  /* 0x000000ffff047224 */ /* 0x001fc800078e0a05 */
[----:B------:R-:W-:Y:S02]  /*0850*/  IMAD R9, R4, R17, RZ ;  /* 0x0000001104097224 */ /* 0x000fe400078e02ff */
[----:B------:R-:W-:-:S04]  /*0860*/  IMAD.MOV.U32 R4, RZ, RZ, RZ ;  /* 0x000000ffff047224 */ /* 0x000fc800078e00ff */
[----:B------:R-:W-:Y:S01]  /*0870*/  IMAD.HI.U32 R7, R5, R9, R4 ;  /* 0x0000000905077227 */ /* 0x000fe200078e0004 */
[----:B------:R-:W-:-:S03]  /*0880*/  LOP3.LUT R9, R68, 0x10, RZ, 0xc0, !PT ;  /* 0x0000001044097812 */ /* 0x000fc600078ec0ff */
[----:B------:R-:W-:Y:S01]  /*0890*/  VIADD R4, R3, 0xffffffe ;  /* 0x0ffffffe03047836 */ /* 0x000fe20000000000 */
[----:B------:R-:W-:Y:S01]  /*08a0*/  LOP3.LUT R3, R0, 0x7, RZ, 0xc0, !PT ;  /* 0x0000000700037812 */ /* 0x000fe200078ec0ff */
[----:B------:R-:W-:Y:S02]  /*08b0*/  IMAD.HI.U32 R7, R7, R10, RZ ;  /* 0x0000000a07077227 */ /* 0x000fe400078e00ff */
[----:B------:R0:W2:Y:S02]  /*08c0*/  F2I.FTZ.U32.TRUNC.NTZ R5, R4 ;  /* 0x0000000400057305 */ /* 0x0000a4000021f000 */
[----:B------:R-:W-:Y:S02]  /*08d0*/  IMAD.MOV R7, RZ, RZ, -R7 ;  /* 0x000000ffff077224 */ /* 0x000fe400078e0a07 */
[----:B------:R-:W-:Y:S02]  /*08e0*/  IMAD.SHL.U32 R11, R3, 0x10, RZ ;  /* 0x00000010030b7824 */ /* 0x000fe400078e00ff */
[----:B------:R-:W-:Y:S01]  /*08f0*/  IMAD R8, R17, R7, R10 ;  /* 0x0000000711087224 */ /* 0x000fe200078e020a */
[----:B------:R-:W-:Y:S01]  /*0900*/  SHF.R.U32.HI R10, RZ, 0x2, R0 ;  /* 0x00000002ff0a7819 */ /* 0x000fe20000011600 */
[----:B0-----:R-:W-:Y:S01]  /*0910*/  IMAD.MOV.U32 R4, RZ, RZ, RZ ;  /* 0x000000ffff047224 */ /* 0x001fe200078e00ff */
[----:B------:R-:W-:-:S02]  /*0920*/  LOP3.LUT R68, R11, 0x30, R68, 0x78, !PT ;  /* 0x000000300b447812 */ /* 0x000fc400078e7844 */
[----:B------:R-:W-:Y:S02]  /*0930*/  ISETP.GT.U32.AND P0, PT, R17, R8, PT ;  /* 0x000000081100720c */ /* 0x000fe40003f04070 */
[----:B------:R-:W-:Y:S01]  /*0940*/  LOP3.LUT R0, R70, 0x30, RZ, 0xc0, !PT ;  /* 0x0000003046007812 */ /* 0x000fe200078ec0ff */
[----:B--2---:R-:W-:-:S04]  /*0950*/  IMAD.MOV R7, RZ, RZ, -R5 ;  /* 0x000000ffff077224 */ /* 0x004fc800078e0a05 */
[----:B------:R-:W-:Y:S02]  /*0960*/  IMAD R7, R7, R2, RZ ;  /* 0x0000000207077224 */ /* 0x000fe400078e02ff */
[----:B------:R-:W-:Y:S02]  /*0970*/  IMAD R0, R3, 0x40, R0 ;  /* 0x0000004003007824 */ /* 0x000fe400078e0200 */
[----:B------:R-:W-:Y:S01]  /*0980*/  IMAD.HI.U32 R7, R5, R7, R4 ;  /* 0x0000000705077227 */ /* 0x000fe200078e0004 */
[----:B------:R-:W-:-:S03]  /*0990*/  SHF.R.S32.HI R5, RZ, 0x1f, R74 ;  /* 0x0000001fff057819 */ /* 0x000fc6000001144a */
[----:B------:R-:W-:Y:S01]  /*09a0*/  @!P0 IMAD.IADD R8, R8, 0x1, -R17 ;  /* 0x0000000108088824 */ /* 0x000fe200078e0a11 */
[----:B------:R-:W-:Y:S01]  /*09b0*/  ISETP.GE.AND P0, PT, R6, RZ, PT ;  /* 0x000000ff0600720c */ /* 0x000fe20003f06270 */
[----:B------:R-:W-:Y:S01]  /*09c0*/  IMAD.HI.U32 R4, R7, R14, RZ ;  /* 0x0000000e07047227 */ /* 0x000fe200078e00ff */
[----:B------:R-:W-:Y:S02]  /*09d0*/  LEA.HI R74, R5, R74, RZ, 0x6 ;  /* 0x0000004a054a7211 */ /* 0x000fe400078f30ff */
[----:B------:R-:W-:Y:S01]  /*09e0*/  ISETP.GT.U32.AND P1, PT, R17, R8, PT ;  /* 0x000000081100720c */ /* 0x000fe20003f24070 */
[----:B------:R-:W-:Y:S01]  /*09f0*/  IMAD.MOV R15, RZ, RZ, -R4 ;  /* 0x000000ffff0f7224 */ /* 0x000fe200078e0a04 */
[----:B------:R-:W-:Y:S01]  /*0a00*/  LOP3.LUT R5, R9, 0x20, R10, 0xf8, !PT ;  /* 0x0000002009057812 */ /* 0x000fe200078ef80a */
[C---:B------:R-:W-:Y:S01]  /*0a10*/  VIADD R4, R16.reuse, 0x38 ;  /* 0x0000003810047836 */ /* 0x040fe20000000000 */
[----:B------:R-:W-:Y:S01]  /*0a20*/  SHF.R.S32.HI R74, RZ, 0x6, R74 ;  /* 0x00000006ff4a7819 */ /* 0x000fe2000001144a */
[----:B------:R-:W-:Y:S01]  /*0a30*/  VIADD R6, R16, 0x34 ;  /* 0x0000003410067836 */ /* 0x000fe20000000000 */
[----:B------:R-:W-:Y:S01]  /*0a40*/  LOP3.LUT R5, R0, R5, RZ, 0x3c, !PT ;  /* 0x0000000500057212 */ /* 0x000fe200078e3cff */
[----:B------:R-:W-:Y:S01]  /*0a50*/  IMAD R9, R2, R15, R14 ;  /* 0x0000000f02097224 */ /* 0x000fe200078e020e */
[----:B------:R-:W-:Y:S01]  /*0a60*/  IABS R11, R4 ;  /* 0x00000004000b7213 */ /* 0x000fe20000000000 */
[----:B------:R-:W-:Y:S01]  /*0a70*/  VIADD R14, R16, 0x2c ;  /* 0x0000002c100e7836 */ /* 0x000fe20000000000 */
[----:B------:R-:W-:-:S02]  /*0a80*/  IABS R15, R6 ;  /* 0x00000006000f7213 */ /* 0x000fc40000000000 */
[----:B------:R-:W-:Y:S01]  /*0a90*/  ISETP.GE.AND P3, PT, R4, RZ, PT ;  /* 0x000000ff0400720c */ /* 0x000fe20003f66270 */
[----:B------:R-:W-:Y:S01]  /*0aa0*/  @!P1 IMAD.IADD R8, R8, 0x1, -R17 ;  /* 0x0000000108089824 */ /* 0x000fe200078e0a11 */
[----:B------:R-:W-:Y:S01]  /*0ab0*/  ISETP.GE.AND P1, PT, R6, RZ, PT ;  /* 0x000000ff0600720c */ /* 0x000fe20003f26270 */
[----:B------:R-:W-:Y:S01]  /*0ac0*/  IMAD.HI.U32 R6, R7, R11, RZ ;  /* 0x0000000b07067227 */ /* 0x000fe200078e00ff */
[----:B------:R-:W-:Y:S02]  /*0ad0*/  ISETP.GT.U32.AND P2, PT, R2, R9, PT ;  /* 0x000000090200720c */ /* 0x000fe40003f44070 */
[----:B------:R-:W-:Y:S01]  /*0ae0*/  IABS R19, R14 ;  /* 0x0000000e00137213 */ /* 0x000fe20000000000 */
[----:B------:R-:W-:Y:S01]  /*0af0*/  VIADD R4, R16, 0x30 ;  /* 0x0000003010047836 */ /* 0x000fe20000000000 */
[----:B------:R-:W-:Y:S01]  /*0b00*/  LOP3.LUT R0, R71, 0x200, RZ, 0xc0, !PT ;  /* 0x0000020047007812 */ /* 0x000fe200078ec0ff */
[----:B------:R-:W-:Y:S02]  /*0b10*/  IMAD.MOV R10, RZ, RZ, -R6 ;  /* 0x000000ffff0a7224 */ /* 0x000fe400078e0a06 */
[----:B------:R-:W-:Y:S01]  /*0b20*/  IMAD.HI.U32 R6, R7, R15, RZ ;  /* 0x0000000f07067227 */ /* 0x000fe200078e00ff */
[----:B------:R-:W-:-:S02]  /*0b30*/  ISETP.GE.AND P5, PT, R4, RZ, PT ;  /* 0x000000ff0400720c */ /* 0x000fc40003fa6270 */
[----:B------:R-:W-:Y:S01]  /*0b40*/  IABS R17, R4 ;  /* 0x0000000400117213 */ /* 0x000fe20000000000 */
[----:B------:R-:W-:Y:S01]  /*0b50*/  IMAD.MOV.U32 R4, RZ, RZ, R8 ;  /* 0x000000ffff047224 */ /* 0x000fe200078e0008 */
[----:B------:R-:W-:Y:S01]  /*0b60*/  IADD3 R0, PT, PT, R5, UR4, R0 ;  /* 0x0000000405007c10 */ /* 0x000fe2000fffe000 */
[C---:B------:R-:W-:Y:S02]  /*0b70*/  IMAD R11, R2.reuse, R10, R11 ;  /* 0x0000000a020b7224 */ /* 0x040fe400078e020b */
[----:B------:R-:W-:Y:S01]  /*0b80*/  @!P4 IMAD.MOV R4, RZ, RZ, -R4 ;  /* 0x000000ffff04c224 */ /* 0x000fe200078e0a04 */
[----:B------:R-:W-:Y:S01]  /*0b90*/  @!P6 LOP3.LUT R4, RZ, R12, RZ, 0x33, !PT ;  /* 0x0000000cff04e212 */ /* 0x000fe200078e33ff */
[----:B------:R-:W-:Y:S01]  /*0ba0*/  @!P2 IMAD.IADD R9, R9, 0x1, -R2 ;  /* 0x000000010909a824 */ /* 0x000fe200078e0a02 */
[----:B------:R-:W-:Y:S01]  /*0bb0*/  ISETP.GT.U32.AND P6, PT, R2, R11, PT ;  /* 0x0000000b0200720c */ /* 0x000fe20003fc4070 */
[----:B------:R-:W-:Y:S01]  /*0bc0*/  IMAD.HI.U32 R8, R7, R17, RZ ;  /* 0x0000001107087227 */ /* 0x000fe200078e00ff */
[----:B------:R-:W-:-:S02]  /*0bd0*/  ISETP.GE.AND P4, PT, R14, RZ, PT ;  /* 0x000000ff0e00720c */ /* 0x000fc40003f86270 */
[----:B------:R-:W-:Y:S01]  /*0be0*/  ISETP.GT.U32.AND P2, PT, R2, R9, PT ;  /* 0x000000090200720c */ /* 0x000fe20003f44070 */
[----:B------:R-:W-:Y:S02]  /*0bf0*/  IMAD.MOV R10, RZ, RZ, -R6 ;  /* 0x000000ffff0a7224 */ /* 0x000fe400078e0a06 */
[----:B------:R-:W-:Y:S02]  /*0c00*/  IMAD.MOV R8, RZ, RZ, -R8 ;  /* 0x000000ffff087224 */ /* 0x000fe400078e0a08 */
[----:B------:R-:W-:-:S04]  /*0c10*/  IMAD.HI.U32 R6, R7, R19, RZ ;  /* 0x0000001307067227 */ /* 0x000fc800078e00ff */
[----:B------:R-:W-:Y:S02]  /*0c20*/  @!P6 IMAD.IADD R11, R11, 0x1, -R2 ;  /* 0x000000010b0be824 */ /* 0x000fe400078e0a02 */
[C---:B------:R-:W-:Y:S02]  /*0c30*/  IMAD R17, R2.reuse, R8, R17 ;  /* 0x0000000802117224 */ /* 0x040fe400078e0211 */
[----:B------:R-:W-:Y:S01]  /*0c40*/  IMAD.MOV R6, RZ, RZ, -R6 ;  /* 0x000000ffff067224 */ /* 0x000fe200078e0a06 */
[C---:B------:R-:W-:Y:S01]  /*0c50*/  ISETP.GT.U32.AND P6, PT, R2.reuse, R11, PT ;  /* 0x0000000b0200720c */ /* 0x040fe20003fc4070 */
[----:B------:R-:W-:Y:S02]  /*0c60*/  @!P2 IMAD.IADD R9, R9, 0x1, -R2 ;  /* 0x000000010909a824 */ /* 0x000fe400078e0a02 */
[C---:B------:R-:W-:Y:S02]  /*0c70*/  IMAD R19, R2.reuse, R6, R19 ;  /* 0x0000000602137224 */ /* 0x040fe400078e0213 */
[----:B------:R-:W-:Y:S01]  /*0c80*/  @!P0 IMAD.MOV R9, RZ, RZ, -R9 ;  /* 0x000000ffff098224 */ /* 0x000fe200078e0a09 */
[----:B------:R-:W-:Y:S01]  /*0c90*/  ISETP.GT.U32.AND P0, PT, R2, R17, PT ;  /* 0x000000110200720c */ /* 0x000fe20003f04070 */
[----:B------:R-:W-:-:S02]  /*0ca0*/  VIADD R12, R16, 0x28 ;  /* 0x00000028100c7836 */ /* 0x000fc40000000000 */
[----:B------:R-:W-:Y:S02]  /*0cb0*/  IMAD R15, R2, R10, R15 ;  /* 0x0000000a020f7224 */ /* 0x000fe400078e020f */
[----:B------:R-:W-:Y:S01]  /*0cc0*/  VIADD R14, R16, 0x24 ;  /* 0x00000024100e7836 */ /* 0x000fe20000000000 */
[----:B------:R-:W-:Y:S01]  /*0cd0*/  IABS R21, R12 ;  /* 0x0000000c00157213 */ /* 0x000fe20000000000 */
[----:B------:R-:W-:Y:S01]  /*0ce0*/  @!P6 IMAD.IADD R11, R11, 0x1, -R2 ;  /* 0x000000010b0be824 */ /* 0x000fe200078e0a02 */
[C---:B------:R-:W-:Y:S01]  /*0cf0*/  ISETP.GT.U32.AND P6, PT, R2.reuse, R19, PT ;  /* 0x000000130200720c */ /* 0x040fe20003fc4070 */
[C---:B------:R-:W-:Y:S01]  /*0d00*/  IMAD.HI.U32 R10, R7.reuse, R25, RZ ;  /* 0x00000019070a7227 */ /* 0x040fe200078e00ff */
[----:B------:R-:W-:Y:S02]  /*0d10*/  ISETP.GT.U32.AND P2, PT, R2, R15, PT ;  /* 0x0000000f0200720c */ /* 0x000fe40003f44070 */
[----:B------:R-:W-:Y:S01]  /*0d20*/  IABS R23, R14 ;  /* 0x0000000e00177213 */ /* 0x000fe20000000000 */
[----:B------:R-:W-:-:S04]  /*0d30*/  IMAD.HI.U32 R6, R7, R21, RZ ;  /* 0x0000001507067227 */ /* 0x000fc800078e00ff */
[----:B------:R-:W-:Y:S02]  /*0d40*/  @!P0 IMAD.IADD R17, R17, 0x1, -R2 ;  /* 0x0000000111118824 */ /* 0x000fe400078e0a02 */
[----:B------:R-:W-:Y:S02]  /*0d50*/  IMAD.MOV R6, RZ, RZ, -R6 ;  /* 0x000000ffff067224 */ /* 0x000fe400078e0a06 */
[----:B------:R-:W-:Y:S01]  /*0d60*/  @!P6 IMAD.IADD R19, R19, 0x1, -R2 ;  /* 0x000000011313e824 */ /* 0x000fe200078e0a02 */
[C---:B------:R-:W-:Y:S01]  /*0d70*/  ISETP.GT.U32.AND P6, PT, R2.reuse, R17, PT ;  /* 0x000000110200720c */ /* 0x040fe20003fc4070 */
[----:B------:R-:W-:Y:S02]  /*0d80*/  IMAD R21, R2, R6, R21 ;  /* 0x0000000602157224 */ /* 0x000fe400078e0215 */
[----:B------:R-:W-:Y:S02]  /*0d90*/  IMAD.MOV R10, RZ, RZ, -R10 ;  /* 0x000000ffff0a7224 */ /* 0x000fe400078e0a0a */
[----:B------:R-:W-:-:S04]  /*0da0*/  IMAD.HI.U32 R8, R7, R23, RZ ;  /* 0x0000001707087227 */ /* 0x000fc800078e00ff */
[----:B------:R-:W-:Y:S01]  /*0db0*/  @!P2 IMAD.IADD R15, R15, 0x1, -R2 ;  /* 0x000000010f0fa824 */ /* 0x000fe200078e0a02 */
[C---:B------:R-:W-:Y:S01]  /*0dc0*/  ISETP.GT.U32.AND P2, PT, R2.reuse, R21, PT ;  /* 0x000000150200720c */ /* 0x040fe20003f44070 */
[C---:B------:R-:W-:Y:S02]  /*0dd0*/  IMAD R25, R2.reuse, R10, R25 ;  /* 0x0000000a02197224 */ /* 0x040fe400078e0219 */
[----:B------:R-:W-:Y:S01]  /*0de0*/  IMAD.MOV R8, RZ, RZ, -R8 ;  /* 0x000000ffff087224 */ /* 0x000fe200078e0a08 */
[C---:B------:R-:W-:Y:S01]  /*0df0*/  ISETP.GT.U32.AND P0, PT, R2.reuse, R15, PT ;  /* 0x0000000f0200720c */ /* 0x040fe20003f04070 */
[----:B------:R-:W-:Y:S01]  /*0e00*/  @!P6 IMAD.IADD R17, R17, 0x1, -R2 ;  /* 0x000000011111e824 */ /* 0x000fe200078e0a02 */
[C---:B------:R-:W-:Y:S01]  /*0e10*/  ISETP.GT.U32.AND P6, PT, R2.reuse, R25, PT ;  /* 0x000000190200720c */ /* 0x040fe20003fc4070 */
[----:B------:R-:W-:Y:S02]  /*0e20*/  IMAD R23, R2, R8, R23 ;  /* 0x0000000802177224 */ /* 0x000fe400078e0217 */
[----:B------:R-:W-:-:S04]  /*0e30*/  IMAD.HI.U32 R8, R7, R29, RZ ;  /* 0x0000001d07087227 */ /* 0x000fc800078e00ff */
[----:B------:R-:W-:Y:S02]  /*0e40*/  IMAD.MOV R8, RZ, RZ, -R8 ;  /* 0x000000ffff087224 */ /* 0x000fe400078e0a08 */
[--C-:B------:R-:W-:Y:S02]  /*0e50*/  @!P2 IMAD.IADD R21, R21, 0x1, -R2.reuse ;  /* 0x000000011515a824 */ /* 0x100fe400078e0a02 */
[C---:B------:R-:W-:Y:S02]  /*0e60*/  IMAD R29, R2.reuse, R8, R29 ;  /* 0x00000008021d7224 */ /* 0x040fe400078e021d */
[--C-:B------:R-:W-:Y:S01]  /*0e70*/  @!P0 IMAD.IADD R15, R15, 0x1, -R2.reuse ;  /* 0x000000010f0f8824 */ /* 0x100fe200078e0a02 */
[C---:B------:R-:W-:Y:S01]  /*0e80*/  ISETP.GT.U32.AND P2, PT, R2.reuse, R21, PT ;  /* 0x000000150200720c */ /* 0x040fe20003f44070 */
[----:B------:R-:W-:Y:S01]  /*0e90*/  @!P6 IMAD.IADD R25, R25, 0x1, -R2 ;  /* 0x000000011919e824 */ /* 0x000fe200078e0a02 */
[C---:B------:R-:W-:Y:S01]  /*0ea0*/  ISETP.GT.U32.AND P0, PT, R2.reuse, R23, PT ;  /* 0x000000170200720c */ /* 0x040fe20003f04070 */
[----:B------:R-:W-:Y:S01]  /*0eb0*/  IMAD.HI.U32 R6, R7, R27, RZ ;  /* 0x0000001b07067227 */ /* 0x000fe200078e00ff */
[----:B------:R-:W-:-:S03]  /*0ec0*/  ISETP.GT.U32.AND P6, PT, R2, R29, PT ;  /* 0x0000001d0200720c */ /* 0x000fc60003fc4070 */
[----:B------:R-:W-:-:S04]  /*0ed0*/  IMAD.HI.U32 R10, R7, R31, RZ ;  /* 0x0000001f070a7227 */ /* 0x000fc800078e00ff */
[----:B------:R-:W-:Y:S01]  /*0ee0*/  @!P3 IMAD.MOV R11, RZ, RZ, -R11 ;  /* 0x000000ffff0bb224 */ /* 0x000fe200078e0a0b */
[C---:B------:R-:W-:Y:S01]  /*0ef0*/  ISETP.GT.U32.AND P3, PT, R2.reuse, R19, PT ;  /* 0x000000130200720c */ /* 0x040fe20003f64070 */
[----:B------:R-:W-:Y:S02]  /*0f00*/  IMAD.MOV R6, RZ, RZ, -R6 ;  /* 0x000000ffff067224 */ /* 0x000fe400078e0a06 */
[----:B------:R-:W-:Y:S02]  /*0f10*/  IMAD.MOV R10, RZ, RZ, -R10 ;  /* 0x000000ffff0a7224 */ /* 0x000fe400078e0a0a */
[C---:B------:R-:W-:Y:S02]  /*0f20*/  IMAD R27, R2.reuse, R6, R27 ;  /* 0x00000006021b7224 */ /* 0x040fe400078e021b */
[----:B------:R-:W-:Y:S01]  /*0f30*/  IMAD R31, R2, R10, R31 ;  /* 0x0000000a021f7224 */ /* 0x000fe200078e021f */
[----:B------:R-:W-:Y:S01]  /*0f40*/  IABS R10, R30 ;  /* 0x0000001e000a7213 */ /* 0x000fe20000000000 */
[----:B------:R-:W-:Y:S01]  /*0f50*/  @!P2 IMAD.IADD R21, R21, 0x1, -R2 ;  /* 0x000000011515a824 */ /* 0x000fe200078e0a02 */
[----:B------:R-:W-:Y:S01]  /*0f60*/  ISETP.GE.AND P2, PT, R14, RZ, PT ;  /* 0x000000ff0e00720c */ /* 0x000fe20003f46270 */
[----:B------:R-:W-:-:S02]  /*0f70*/  VIADD R14, R16, 0x10 ;  /* 0x00000010100e7836 */ /* 0x000fc40000000000 */
[--C-:B------:R-:W-:Y:S01]  /*0f80*/  @!P0 IMAD.IADD R23, R23, 0x1, -R2.reuse ;  /* 0x0000000117178824 */ /* 0x100fe200078e0a02 */
[C---:B------:R-:W-:Y:S01]  /*0f90*/  ISETP.GT.U32.AND P0, PT, R2.reuse, R27, PT ;  /* 0x0000001b0200720c */ /* 0x040fe20003f04070 */
[--C-:B------:R-:W-:Y:S01]  /*0fa0*/  @!P6 IMAD.IADD R29, R29, 0x1, -R2.reuse ;  /* 0x000000011d1de824 */ /* 0x100fe200078e0a02 */
[----:B------:R-:W-:Y:S01]  /*0fb0*/  ISETP.GT.U32.AND P6, PT, R2, R31, PT ;  /* 0x0000001f0200720c */ /* 0x000fe20003fc4070 */
[----:B------:R-:W-:Y:S01]  /*0fc0*/  @!P3 IMAD.IADD R19, R19, 0x1, -R2 ;  /* 0x000000011313b824 */ /* 0x000fe200078e0a02 */
[----:B------:R-:W-:Y:S01]  /*0fd0*/  IABS R33, R14 ;  /* 0x0000000e00217213 */ /* 0x000fe20000000000 */
[----:B------:R-:W-:Y:S01]  /*0fe0*/  @!P1 IMAD.MOV R15, RZ, RZ, -R15 ;  /* 0x000000ffff0f9224 */ /* 0x000fe200078e0a0f */
[----:B------:R-:W-:Y:S01]  /*0ff0*/  ISETP.GE.AND P3, PT, R12, RZ, PT ;  /* 0x000000ff0c00720c */ /* 0x000fe20003f66270 */
[C---:B------:R-:W-:Y:S01]  /*1000*/  IMAD.HI.U32 R8, R7.reuse, R35, RZ ;  /* 0x0000002307087227 */ /* 0x040fe200078e00ff */
[----:B------:R-:W-:Y:S02]  /*1010*/  ISETP.GT.U32.AND P1, PT, R2, R23, PT ;  /* 0x000000170200720c */ /* 0x000fe40003f24070 */
[----:B------:R-:W-:Y:S01]  /*1020*/  IABS R12, R16 ;  /* 0x00000010000c7213 */ /* 0x000fe20000000000 */
[----:B------:R-:W-:-:S04]  /*1030*/  IMAD.HI.U32 R6, R7, R33, RZ ;  /* 0x0000002107067227 */ /* 0x000fc800078e00ff */
[----:B------:R-:W-:Y:S02]  /*1040*/  IMAD.MOV R6, RZ, RZ, -R6 ;  /* 0x000000ffff067224 */ /* 0x000fe400078e0a06 */
[--C-:B------:R-:W-:Y:S01]  /*1050*/  @!P0 IMAD.IADD R27, R27, 0x1, -R2.reuse ;  /* 0x000000011b1b8824 */ /* 0x100fe200078e0a02 */
[----:B------:R-:W-:Y:S01]  /*1060*/  ISETP.GE.AND P0, PT, R16, RZ, PT ;  /* 0x000000ff1000720c */ /* 0x000fe20003f06270 */
[----:B------:R-:W-:Y:S01]  /*1070*/  @!P6 IMAD.IADD R31, R31, 0x1, -R2 ;  /* 0x000000011f1fe824 */ /* 0x000fe200078e0a02 */
[C---:B------:R-:W-:Y:S01]  /*1080*/  ISETP.GT.U32.AND P6, PT, R2.reuse, R29, PT ;  /* 0x0000001d0200720c */ /* 0x040fe20003fc4070 */
[----:B------:R-:W-:Y:S02]  /*1090*/  IMAD.MOV R8, RZ, RZ, -R8 ;  /* 0x000000ffff087224 */ /* 0x000fe400078e0a08 */
[----:B------:R-:W-:Y:S01]  /*10a0*/  @!P5 IMAD.MOV R17, RZ, RZ, -R17 ;  /* 0x000000ffff11d224 */ /* 0x000fe200078e0a11 */
[C---:B------:R-:W-:Y:S01]  /*10b0*/  ISETP.GT.U32.AND P5, PT, R2.reuse, R25, PT ;  /* 0x000000190200720c */ /* 0x040fe20003fa4070 */
[----:B------:R-:W-:-:S02]  /*10c0*/  IMAD R33, R2, R6, R33 ;  /* 0x0000000602217224 */ /* 0x000fc400078e0221 */
[----:B------:R-:W-:-:S04]  /*10d0*/  IMAD.HI.U32 R6, R7, R37, RZ ;  /* 0x0000002507067227 */ /* 0x000fc800078e00ff */
[----:B------:R-:W-:Y:S01]  /*10e0*/  @!P4 IMAD.MOV R19, RZ, RZ, -R19 ;  /* 0x000000ffff13c224 */ /* 0x000fe200078e0a13 */
[C---:B------:R-:W-:Y:S01]  /*10f0*/  ISETP.GT.U32.AND P4, PT, R2.reuse, R27, PT ;  /* 0x0000001b0200720c */ /* 0x040fe20003f84070 */
[----:B------:R-:W-:Y:S01]  /*1100*/  @!P3 IMAD.MOV R21, RZ, RZ, -R21 ;  /* 0x000000ffff15b224 */ /* 0x000fe200078e0a15 */
[C---:B------:R-:W-:Y:S01]  /*1110*/  ISETP.GT.U32.AND P3, PT, R2.reuse, R31, PT ;  /* 0x0000001f0200720c */ /* 0x040fe20003f64070 */
[----:B------:R-:W-:Y:S02]  /*1120*/  IMAD R35, R2, R8, R35 ;  /* 0x0000000802237224 */ /* 0x000fe400078e0223 */
[----:B------:R-:W-:-:S04]  /*1130*/  IMAD.HI.U32 R8, R7, R10, RZ ;  /* 0x0000000a07087227 */ /* 0x000fc800078e00ff */
[----:B------:R-:W-:Y:S02]  /*1140*/  IMAD.MOV R6, RZ, RZ, -R6 ;  /* 0x000000ffff067224 */ /* 0x000fe400078e0a06 */
[----:B------:R-:W-:Y:S01]  /*1150*/  @!P1 IMAD.IADD R23, R23, 0x1, -R2 ;  /* 0x0000000117179824 */ /* 0x000fe200078e0a02 */
[C---:B------:R-:W-:Y:S01]  /*1160*/  ISETP.GT.U32.AND P1, PT, R2.reuse, R33, PT ;  /* 0x000000210200720c */ /* 0x040fe20003f24070 */
[----:B------:R-:W-:Y:S02]  /*1170*/  IMAD.MOV R39, RZ, RZ, -R8 ;  /* 0x000000ffff277224 */ /* 0x000fe400078e0a08 */
[----:B------:R-:W-:Y:S01]  /*1180*/  IMAD R37, R2, R6, R37 ;  /* 0x0000000602257224 */ /* 0x000fe200078e0225 */
[----:B------:R-:W0:Y:S01]  /*1190*/  LDC R8, c[0x0][0x3b0] ;  /* 0x0000ec00ff087b82 */ /* 0x000e220000000800 */
[----:B------:R-:W-:-:S04]  /*11a0*/  IMAD.HI.U32 R6, R7, R12, RZ ;  /* 0x0000000c07067227 */ /* 0x000fc800078e00ff */
[C---:B------:R-:W-:Y:S02]  /*11b0*/  IMAD R7, R2.reuse, R39, R10 ;  /* 0x0000002702077224 */ /* 0x040fe400078e020a */
[--C-:B------:R-:W-:Y:S01]  /*11c0*/  @!P5 IMAD.IADD R25, R25, 0x1, -R2.reuse ;  /* 0x000000011919d824 */ /* 0x100fe200078e0a02 */
[C---:B------:R-:W-:Y:S01]  /*11d0*/  ISETP.GT.U32.AND P5, PT, R2.reuse, R35, PT ;  /* 0x000000230200720c */ /* 0x040fe20003fa4070 */
[--C-:B------:R-:W-:Y:S01]  /*11e0*/  @!P4 IMAD.IADD R27, R27, 0x1, -R2.reuse ;  /* 0x000000011b1bc824 */ /* 0x100fe200078e0a02 */
[C---:B------:R-:W-:Y:S01]  /*11f0*/  ISETP.GT.U32.AND P4, PT, R2.reuse, R37, PT ;  /* 0x000000250200720c */ /* 0x040fe20003f84070 */
[----:B------:R-:W-:Y:S01]  /*1200*/  @!P3 IMAD.IADD R31, R31, 0x1, -R2 ;  /* 0x000000011f1fb824 */ /* 0x000fe200078e0a02 */
[----:B------:R-:W-:Y:S01]  /*1210*/  ISETP.GT.U32.AND P3, PT, R2, R7, PT ;  /* 0x000000070200720c */ /* 0x000fe20003f64070 */
[----:B------:R-:W-:Y:S01]  /*1220*/  IMAD.MOV R39, RZ, RZ, -R6 ;  /* 0x000000ffff277224 */ /* 0x000fe200078e0a06 */
[----:B------:R-:W-:Y:S01]  /*1230*/  LOP3.LUT R6, R71, 0xc00, RZ, 0xc0, !PT ;  /* 0x00000c0047067812 */ /* 0x000fe200078ec0ff */
[--C-:B------:R-:W-:Y:S01]  /*1240*/  @!P6 IMAD.IADD R29, R29, 0x1, -R2.reuse ;  /* 0x000000011d1de824 */ /* 0x100fe200078e0a02 */
[----:B------:R-:W-:Y:S01]  /*1250*/  ISETP.GE.AND P6, PT, R18, RZ, PT ;  /* 0x000000ff1200720c */ /* 0x000fe20003fc6270 */
[----:B------:R-:W-:Y:S01]  /*1260*/  @!P1 IMAD.IADD R33, R33, 0x1, -R2 ;  /* 0x0000000121219824 */ /* 0x000fe200078e0a02 */
[----:B------:R-:W-:Y:S01]  /*1270*/  ISETP.GE.AND P1, PT, R20, RZ, PT ;  /* 0x000000ff1400720c */ /* 0x000fe20003f26270 */
[----:B------:R-:W-:-:S02]  /*1280*/  IMAD R39, R2, R39, R12 ;  /* 0x0000002702277224 */ /* 0x000fc400078e020c */
[--C-:B------:R-:W-:Y:S02]  /*1290*/  @!P5 IMAD.IADD R35, R35, 0x1, -R2.reuse ;  /* 0x000000012323d824 */ /* 0x100fe400078e0a02 */
[--C-:B------:R-:W-:Y:S01]  /*12a0*/  @!P4 IMAD.IADD R37, R37, 0x1, -R2.reuse ;  /* 0x000000012525c824 */ /* 0x100fe200078e0a02 */
[----:B------:R-:W-:Y:S01]  /*12b0*/  ISETP.GT.U32.AND P5, PT, R2, R39, PT ;  /* 0x000000270200720c */ /* 0x000fe20003fa4070 */
[----:B------:R-:W-:Y:S01]  /*12c0*/  @!P3 IMAD.IADD R7, R7, 0x1, -R2 ;  /* 0x000000010707b824 */ /* 0x000fe200078e0a02 */
[----:B------:R-:W-:Y:S01]  /*12d0*/  ISETP.GE.AND P4, PT, R22, RZ, PT ;  /* 0x000000ff1600720c */ /* 0x000fe20003f86270 */
[----:B------:R-:W-:Y:S01]  /*12e0*/  @!P2 IMAD.MOV R23, RZ, RZ, -R23 ;  /* 0x000000ffff17a224 */ /* 0x000fe200078e0a17 */
[C---:B------:R-:W-:Y:S01]  /*12f0*/  ISETP.GT.U32.AND P2, PT, R2.reuse, R33, PT ;  /* 0x000000210200720c */ /* 0x040fe20003f44070 */
[----:B------:R-:W-:Y:S01]  /*1300*/  @!P6 IMAD.MOV R25, RZ, RZ, -R25 ;  /* 0x000000ffff19e224 */ /* 0x000fe200078e0a19 */
[C---:B------:R-:W-:Y:S01]  /*1310*/  ISETP.GT.U32.AND P3, PT, R2.reuse, R35, PT ;  /* 0x000000230200720c */ /* 0x040fe20003f64070 */
[----:B------:R-:W-:Y:S01]  /*1320*/  @!P1 IMAD.MOV R27, RZ, RZ, -R27 ;  /* 0x000000ffff1b9224 */ /* 0x000fe200078e0a1b */
[C---:B------:R-:W-:Y:S01]  /*1330*/  ISETP.GT.U32.AND P6, PT, R2.reuse, R37, PT ;  /* 0x000000250200720c */ /* 0x040fe20003fc4070 */
[----:B------:R-:W-:Y:S01]  /*1340*/  IMAD R3, R3, 0x80, R6 ;  /* 0x0000008003037824 */ /* 0x000fe200078e0206 */
[----:B------:R-:W-:Y:S01]  /*1350*/  ISETP.GT.U32.AND P1, PT, R2, R7, PT ;  /* 0x000000070200720c */ /* 0x000fe20003f24070 */
[----:B-1----:R-:W-:Y:S01]  /*1360*/  IMAD R4, R4, UR5, RZ ;  /* 0x0000000504047c24 */ /* 0x002fe2000f8e02ff */
[----:B------:R-:W-:Y:S01]  /*1370*/  LOP3.LUT R6, RZ, R13, RZ, 0x33, !PT ;  /* 0x0000000dff067212 */ /* 0x000fe200078e33ff */
[----:B------:R-:W-:-:S02]  /*1380*/  @!P5 IMAD.IADD R39, R39, 0x1, -R2 ;  /* 0x000000012727d824 */ /* 0x000fc400078e0a02 */
[----:B------:R-:W-:Y:S01]  /*1390*/  @!P4 IMAD.MOV R29, RZ, RZ, -R29 ;  /* 0x000000ffff1dc224 */ /* 0x000fe200078e0a1d */
[----:B------:R-:W-:Y:S01]  /*13a0*/  ISETP.GE.AND P4, PT, R24, RZ, PT ;  /* 0x000000ff1800720c */ /* 0x000fe20003f86270 */
[--C-:B------:R-:W-:Y:S01]  /*13b0*/  @!P2 IMAD.IADD R33, R33, 0x1, -R2.reuse ;  /* 0x000000012121a824 */ /* 0x100fe200078e0a02 */
[----:B------:R-:W-:Y:S01]  /*13c0*/  ISETP.GT.U32.AND P5, PT, R2, R39, PT ;  /* 0x000000270200720c */ /* 0x000fe20003fa4070 */
[--C-:B------:R-:W-:Y:S01]  /*13d0*/  @!P3 IMAD.IADD R35, R35, 0x1, -R2.reuse ;  /* 0x000000012323b824 */ /* 0x100fe200078e0a02 */
[----:B------:R-:W-:Y:S01]  /*13e0*/  ISETP.GE.AND P2, PT, R14, RZ, PT ;  /* 0x000000ff0e00720c */ /* 0x000fe20003f46270 */
[--C-:B------:R-:W-:Y:S01]  /*13f0*/  @!P6 IMAD.IADD R37, R37, 0x1, -R2.reuse ;  /* 0x000000012525e824 */ /* 0x100fe200078e0a02 */
[----:B------:R-:W-:Y:S01]  /*1400*/  ISETP.GE.AND P3, PT, R26, RZ, PT ;  /* 0x000000ff1a00720c */ /* 0x000fe20003f66270 */
[----:B------:R-:W-:Y:S01]  /*1410*/  @!P1 IMAD.IADD R7, R7, 0x1, -R2 ;  /* 0x0000000107079824 */ /* 0x000fe200078e0a02 */
[----:B------:R-:W-:Y:S01]  /*1420*/  ISETP.GE.AND P6, PT, R28, RZ, PT ;  /* 0x000000ff1c00720c */ /* 0x000fe20003fc6270 */
[----:B------:R-:W-:Y:S01]  /*1430*/  IMAD.IADD R68, R3, 0x1, R68 ;  /* 0x0000000103447824 */ /* 0x000fe200078e0244 */
[----:B------:R-:W-:-:S03]  /*1440*/  ISETP.GE.AND P1, PT, R30, RZ, PT ;  /* 0x000000ff1e00720c */ /* 0x000fc60003f26270 */
[----:B------:R-:W-:Y:S01]  /*1450*/  @!P4 IMAD.MOV R31, RZ, RZ, -R31 ;  /* 0x000000ffff1fc224 */ /* 0x000fe200078e0a1f */
[----:B------:R-:W-:Y:S01]  /*1460*/  LOP3.LUT R76, R68, 0x40, RZ, 0x3c, !PT ;  /* 0x00000040444c7812 */ /* 0x000fe200078e3cff */
[----:B------:R-:W-:Y:S01]  /*1470*/  @!P5 IMAD.IADD R39, R39, 0x1, -R2 ;  /* 0x000000012727d824 */ /* 0x000fe200078e0a02 */
[----:B------:R-:W-:Y:S01]  /*1480*/  ISETP.NE.AND P5, PT, R13, RZ, PT ;  /* 0x000000ff0d00720c */ /* 0x000fe20003fa5270 */
[----:B------:R-:W-:Y:S01]  /*1490*/  @!P2 IMAD.MOV R33, RZ, RZ, -R33 ;  /* 0x000000ffff21a224 */ /* 0x000fe200078e0a21 */
[----:B------:R-:W1:Y:S01]  /*14a0*/  LDC.64 R2, c[0x0][0x388] ;  /* 0x0000e200ff027b82 */ /* 0x000e620000000a00 */
[----:B------:R-:W-:Y:S01]  /*14b0*/  @!P3 IMAD.MOV R35, RZ, RZ, -R35 ;  /* 0x000000ffff23b224 */ /* 0x000fe200078e0a23 */
[C---:B------:R-:W-:Y:S01]  /*14c0*/  SEL R9, R6.reuse, R9, !P5 ;  /* 0x0000000906097207 */ /* 0x040fe20006800000 */
[----:B------:R-:W-:Y:S01]  /*14d0*/  @!P6 IMAD.MOV R37, RZ, RZ, -R37 ;  /* 0x000000ffff25e224 */ /* 0x000fe200078e0a25 */
[C---:B------:R-:W-:Y:S01]  /*14e0*/  SEL R11, R6.reuse, R11, !P5 ;  /* 0x0000000b060b7207 */ /* 0x040fe20006800000 */
[----:B------:R-:W-:Y:S01]  /*14f0*/  @!P1 IMAD.MOV R7, RZ, RZ, -R7 ;  /* 0x000000ffff079224 */ /* 0x000fe200078e0a07 */
[C---:B------:R-:W-:Y:S01]  /*1500*/  SEL R15, R6.reuse, R15, !P5 ;  /* 0x0000000f060f7207 */ /* 0x040fe20006800000 */
[----:B------:R-:W-:Y:S01]  /*1510*/  @!P0 IMAD.MOV R39, RZ, RZ, -R39 ;  /* 0x000000ffff278224 */ /* 0x000fe200078e0a27 */
[C---:B------:R-:W-:Y:S01]  /*1520*/  SEL R17, R6.reuse, R17, !P5 ;  /* 0x0000001106117207 */ /* 0x040fe20006800000 */
[-C--:B0-----:R-:W-:Y:S01]  /*1530*/  IMAD R9, R9, R8.reuse, RZ ;  /* 0x0000000809097224 */ /* 0x081fe200078e02ff */
[C---:B------:R-:W-:Y:S01]  /*1540*/  SEL R19, R6.reuse, R19, !P5 ;  /* 0x0000001306137207 */ /* 0x040fe20006800000 */
[-C--:B------:R-:W-:Y:S01]  /*1550*/  IMAD R11, R11, R8.reuse, RZ ;  /* 0x000000080b0b7224 */ /* 0x080fe200078e02ff */
        /* <DEDUP_REMOVED lines=20> */
[----:B------:R-:W-:Y:S01]  /*16a0*/  SEL R6, R6, R39, !P5 ;  /* 0x0000002706067207 */ /* 0x000fe20006800000 */
[----:B------:R-:W-:Y:S01]  /*16b0*/  IMAD R35, R35, R8, RZ ;  /* 0x0000000823237224 */ /* 0x000fe200078e02ff */
[----:B-1----:R-:W-:Y:S01]  /*16c0*/  LEA R66, P3, R9, R2, 0x1 ;  /* 0x0000000209427211 */ /* 0x002fe200078608ff */
[----:B------:R-:W-:Y:S01]  /*16d0*/  IMAD R45, R7, R8, RZ ;  /* 0x00000008072d7224 */ /* 0x000fe200078e02ff */
[----:B------:R-:W-:Y:S01]  /*16e0*/  LEA R64, P2, R11, R2, 0x1 ;  /* 0x000000020b407211 */ /* 0x000fe200078408ff */
[----:B------:R-:W-:Y:S01]  /*16f0*/  IMAD R5, R6, R8, RZ ;  /* 0x0000000806057224 */ /* 0x000fe200078e02ff */
[----:B------:R-:W-:Y:S01]  /*1700*/  LEA R62, P1, R15, R2, 0x1 ;  /* 0x000000020f3e7211 */ /* 0x000fe200078208ff */
[----:B------:R-:W0:Y:S01]  /*1710*/  LDC.64 R6, c[0x0][0x380] ;  /* 0x0000e000ff067b82 */ /* 0x000e220000000a00 */
[----:B------:R-:W-:Y:S01]  /*1720*/  IMAD R37, R37, R8, RZ ;  /* 0x0000000825257224 */ /* 0x000fe200078e02ff */
[----:B------:R-:W-:-:S02]  /*1730*/  LEA R54, P5, R23, R2, 0x1 ;  /* 0x0000000217367211 */ /* 0x000fc400078a08ff */
[-C--:B------:R-:W-:Y:S02]  /*1740*/  LEA.HI.X.SX32 R67, R9, R3.reuse, 0x1, P3 ;  /* 0x0000000309437211 */ /* 0x080fe400018f0eff */
[----:B------:R-:W-:Y:S02]  /*1750*/  LEA.HI.X.SX32 R65, R11, R3, 0x1, P2 ;  /* 0x000000030b417211 */ /* 0x000fe400010f0eff */
[----:B------:R-:W1:Y:S01]  /*1760*/  LDC R8, c[0x0][0x3a8] ;  /* 0x0000ea00ff087b82 */ /* 0x000e620000000800 */
[-C--:B------:R-:W-:Y:S02]  /*1770*/  LEA R60, P0, R17, R2.reuse, 0x1 ;  /* 0x00000002113c7211 */ /* 0x080fe400078008ff */
[-C--:B------:R-:W-:Y:S02]  /*1780*/  LEA R58, P4, R19, R2.reuse, 0x1 ;  /* 0x00000002133a7211 */ /* 0x080fe400078808ff */
[-C--:B------:R-:W-:Y:S02]  /*1790*/  LEA R56, P6, R21, R2.reuse, 0x1 ;  /* 0x0000000215387211 */ /* 0x080fe400078c08ff */
[----:B------:R-:W-:-:S02]  /*17a0*/  LEA R52, P3, R25, R2, 0x1 ;  /* 0x0000000219347211 */ /* 0x000fc400078608ff */
[-C--:B------:R-:W-:Y:S02]  /*17b0*/  LEA R46, P2, R27, R2.reuse, 0x1 ;  /* 0x000000021b2e7211 */ /* 0x080fe400078408ff */
[-C--:B------:R-:W-:Y:S02]  /*17c0*/  LEA.HI.X.SX32 R63, R15, R3.reuse, 0x1, P1 ;  /* 0x000000030f3f7211 */ /* 0x080fe400008f0eff */
[----:B------:R-:W-:Y:S02]  /*17d0*/  LEA R48, P1, R29, R2, 0x1 ;  /* 0x000000021d307211 */ /* 0x000fe400078208ff */
[-C--:B------:R-:W-:Y:S02]  /*17e0*/  LEA.HI.X.SX32 R55, R23, R3.reuse, 0x1, P5 ;  /* 0x0000000317377211 */ /* 0x080fe400028f0eff */
[-C--:B------:R-:W-:Y:S02]  /*17f0*/  LEA.HI.X.SX32 R61, R17, R3.reuse, 0x1, P0 ;  /* 0x00000003113d7211 */ /* 0x080fe400000f0eff */
[----:B------:R-:W-:-:S02]  /*1800*/  LEA.HI.X.SX32 R59, R19, R3, 0x1, P4 ;  /* 0x00000003133b7211 */ /* 0x000fc400020f0eff */
[-C--:B------:R-:W-:Y:S02]  /*1810*/  LEA.HI.X.SX32 R57, R21, R3.reuse, 0x1, P6 ;  /* 0x0000000315397211 */ /* 0x080fe400030f0eff */
[----:B------:R-:W-:Y:S01]  /*1820*/  LEA R42, P5, R37, R2, 0x1 ;  /* 0x00000002252a7211 */ /* 0x000fe200078a08ff */
[-C--:B-1----:R-:W-:Y:S01]  /*1830*/  IMAD R75, R75, R8.reuse, RZ ;  /* 0x000000084b4b7224 */ /* 0x082fe200078e02ff */
[-C--:B------:R-:W-:Y:S01]  /*1840*/  LEA.HI.X.SX32 R53, R25, R3.reuse, 0x1, P3 ;  /* 0x0000000319357211 */ /* 0x080fe200018f0eff */
[-C--:B------:R-:W-:Y:S01]  /*1850*/  IMAD R77, R77, R8.reuse, RZ ;  /* 0x000000084d4d7224 */ /* 0x080fe200078e02ff */
[-C--:B------:R-:W-:Y:S01]  /*1860*/  LEA.HI.X.SX32 R47, R27, R3.reuse, 0x1, P2 ;  /* 0x000000031b2f7211 */ /* 0x080fe200010f0eff */
[----:B------:R-:W-:Y:S01]  /*1870*/  IMAD R79, R79, R8, RZ ;  /* 0x000000084f4f7224 */ /* 0x000fe200078e02ff */
[----:B------:R-:W-:Y:S01]  /*1880*/  LEA R50, P0, R31, R2, 0x1 ;  /* 0x000000021f327211 */ /* 0x000fe200078008ff */
        /* <DEDUP_REMOVED lines=9> */
[----:B------:R-:W-:-:S02]  /*1920*/  LEA.HI.X.SX32 R49, R29, R3, 0x1, P1 ;  /* 0x000000031d317211 */ /* 0x000fc400008f0eff */
[----:B------:R-:W-:Y:S02]  /*1930*/  CS2R R28, SRZ ;  /* 0x00000000001c7805 */ /* 0x000fe4000001ff00 */
[----:B0-----:R-:W-:Y:S01]  /*1940*/  LEA R2, P1, R4, R6, 0x1 ;  /* 0x0000000604027211 */ /* 0x001fe200078208ff */
[----:B------:R-:W-:Y:S01]  /*1950*/  IMAD.SHL.U32 R91, R8, 0x40, RZ ;  /* 0x00000040085b7824 */ /* 0x000fe200078e00ff */
[-C--:B------:R-:W-:Y:S02]  /*1960*/  LEA.HI.X.SX32 R43, R37, R3.reuse, 0x1, P5 ;  /* 0x00000003252b7211 */ /* 0x080fe400028f0eff */
[-C--:B------:R-:W-:Y:S02]  /*1970*/  LEA.HI.X.SX32 R51, R31, R3.reuse, 0x1, P0 ;  /* 0x000000031f337211 */ /* 0x080fe400000f0eff */
[----:B------:R-:W-:Y:S02]  /*1980*/  CS2R R30, SRZ ;  /* 0x00000000001e7805 */ /* 0x000fe4000001ff00 */
[----:B------:R-:W-:-:S02]  /*1990*/  LEA.HI.X.SX32 R39, R33, R3, 0x1, P4 ;  /* 0x0000000321277211 */ /* 0x000fc400020f0eff */
[----:B------:R-:W-:Y:S02]  /*19a0*/  CS2R R32, SRZ ;  /* 0x0000000000207805 */ /* 0x000fe4000001ff00 */
[-C--:B------:R-:W-:Y:S02]  /*19b0*/  LEA.HI.X.SX32 R41, R35, R3.reuse, 0x1, P6 ;  /* 0x0000000323297211 */ /* 0x080fe400030f0eff */
[----:B------:R-:W-:Y:S02]  /*19c0*/  CS2R R34, SRZ ;  /* 0x0000000000227805 */ /* 0x000fe4000001ff00 */
[-C--:B------:R-:W-:Y:S02]  /*19d0*/  LEA.HI.X.SX32 R45, R45, R3.reuse, 0x1, P3 ;  /* 0x000000032d2d7211 */ /* 0x080fe400018f0eff */
[----:B------:R-:W-:Y:S02]  /*19e0*/  LEA.HI.X.SX32 R37, R5, R3, 0x1, P2 ;  /* 0x0000000305257211 */ /* 0x000fe400010f0eff */
[----:B---3--:R-:W-:-:S07]  /*19f0*/  LEA.HI.X.SX32 R3, R4, R7, 0x1, P1 ;  /* 0x0000000704037211 */ /* 0x008fce00008f0eff */
.L_x_1:
[----:B------:R-:W0:Y:S01]  /*1a00*/  S2R R21, SR_TID.X ;  /* 0x0000000000157919 */ /* 0x000e220000002100 */
[----:B------:R-:W-:Y:S01]  /*1a10*/  PRMT R14, RZ, 0x7610, R14 ;  /* 0x00007610ff0e7816 */ /* 0x000fe2000000000e */
[----:B------:R-:W-:Y:S01]  /*1a20*/  IMAD.WIDE R8, R77, 0x2, R2 ;  /* 0x000000024d087825 */ /* 0x000fe200078e0202 */
[----:B------:R-:W-:-:S03]  /*1a30*/  PRMT R15, RZ, 0x7610, R15 ;  /* 0x00007610ff0f7816 */ /* 0x000fc6000000000f */
[----:B------:R-:W-:Y:S01]  /*1a40*/  IMAD.WIDE R10, R75, 0x2, R2 ;  /* 0x000000024b0a7825 */ /* 0x000fe200078e0202 */
[----:B------:R-:W-:Y:S02]  /*1a50*/  PRMT R17, RZ, 0x7610, R17 ;  /* 0x00007610ff117816 */ /* 0x000fe40000000011 */
[C---:B0-----:R-:W-:Y:S02]  /*1a60*/  LEA.HI R4, R21.reuse, 0x18, RZ, 0x1b ;  /* 0x0000001815047811 */ /* 0x041fe400078fd8ff */
[----:B------:R-:W-:Y:S02]  /*1a70*/  LEA.HI R5, R21, 0x38, RZ, 0x1b ;  /* 0x0000003815057811 */ /* 0x000fe400078fd8ff */
[----:B------:R-:W-:Y:S02]  /*1a80*/  SHF.R.U32.HI R12, RZ, 0x5, R21 ;  /* 0x00000005ff0c7819 */ /* 0x000fe40000011615 */
[----:B------:R-:W-:Y:S02]  /*1a90*/  ISETP.GE.AND P1, PT, R4, UR7, PT ;  /* 0x0000000704007c0c */ /* 0x000fe4000bf26270 */
[----:B------:R-:W-:-:S02]  /*1aa0*/  ISETP.GE.AND P2, PT, R5, UR7, PT ;  /* 0x0000000705007c0c */ /* 0x000fc4000bf46270 */
[----:B------:R-:W-:-:S04]  /*1ab0*/  SGXT.U32 R12, R12, 0x3 ;  /* 0x000000030c0c781a */ /* 0x000fc80000000000 */
[C---:B------:R-:W-:Y:S02]  /*1ac0*/  ISETP.GE.AND P0, PT, R12.reuse, UR7, PT ;  /* 0x000000070c007c0c */ /* 0x040fe4000bf06270 */
[C---:B------:R-:W-:Y:S02]  /*1ad0*/  LOP3.LUT R4, R12.reuse, 0x8, RZ, 0xfc, !PT ;  /* 0x000000080c047812 */ /* 0x040fe400078efcff */
[----:B------:R-:W-:Y:S01]  /*1ae0*/  LOP3.LUT R5, R12, 0x10, RZ, 0xfc, !PT ;  /* 0x000000100c057812 */ /* 0x000fe200078efcff */
[----:B------:R-:W2:Y:S01]  /*1af0*/  @!P1 LDG.E.U16 R14, desc[UR8][R8.64] ;  /* 0x00000008080e9981 */ /* 0x000ea2000c1e1500 */
[----:B------:R-:W-:-:S03]  /*1b00*/  ISETP.GE.AND P1, PT, R4, UR7, PT ;  /* 0x0000000704007c0c */ /* 0x000fc6000bf26270 */
[----:B------:R0:W3:Y:S01]  /*1b10*/  @!P2 LDG.E.U16 R15, desc[UR8][R10.64] ;  /* 0x000000080a0fa981 */ /* 0x0000e2000c1e1500 */
[----:B------:R-:W-:Y:S01]  /*1b20*/  ISETP.GE.AND P2, PT, R5, UR7, PT ;  /* 0x0000000705007c0c */ /* 0x000fe2000bf46270 */
[--C-:B------:R-:W-:Y:S01]  /*1b30*/  IMAD.WIDE R4, R79, 0x2, R2.reuse ;  /* 0x000000024f047825 */ /* 0x100fe200078e0202 */
[C---:B------:R-:W-:Y:S02]  /*1b40*/  LOP3.LUT R13, R12.reuse, 0x20, RZ, 0xfc, !PT ;  /* 0x000000200c0d7812 */ /* 0x040fe400078efcff */
[C---:B------:R-:W-:Y:S01]  /*1b50*/  LOP3.LUT R18, R12.reuse, 0x28, RZ, 0xfc, !PT ;  /* 0x000000280c127812 */ /* 0x040fe200078efcff */
[----:B------:R-:W-:Y:S01]  /*1b60*/  IMAD.WIDE R6, R89, 0x2, R2 ;  /* 0x0000000259067825 */ /* 0x000fe200078e0202 */
[----:B------:R-:W-:Y:S01]  /*1b70*/  LOP3.LUT R12, R12, 0x30, RZ, 0xfc, !PT ;  /* 0x000000300c0c7812 */ /* 0x000fe200078efcff */
[----:B------:R-:W4:Y:S01]  /*1b80*/  @!P0 LDG.E.U16 R17, desc[UR8][R4.64] ;  /* 0x0000000804118981 */ /* 0x000f22000c1e1500 */
[----:B------:R-:W-:Y:S02]  /*1b90*/  ISETP.GE.AND P3, PT, R13, UR7, PT ;  /* 0x000000070d007c0c */ /* 0x000fe4000bf66270 */
[----:B------:R-:W-:-:S02]  /*1ba0*/  ISETP.GE.AND P0, PT, R18, UR7, PT ;  /* 0x0000000712007c0c */ /* 0x000fc4000bf06270 */
[----:B------:R-:W-:Y:S02]  /*1bb0*/  ISETP.GE.AND P4, PT, R12, UR7, PT ;  /* 0x000000070c007c0c */ /* 0x000fe4000bf86270 */
[----:B------:R-:W-:Y:S01]  /*1bc0*/  PRMT R16, RZ, 0x7610, R16 ;  /* 0x00007610ff107816 */ /* 0x000fe20000000010 */
[----:B0-----:R-:W-:Y:S01]  /*1bd0*/  IMAD.WIDE R10, R87, 0x2, R2 ;  /* 0x00000002570a7825 */ /* 0x001fe200078e0202 */
[----:B------:R-:W-:Y:S02]  /*1be0*/  PRMT R18, RZ, 0x7610, R18 ;  /* 0x00007610ff127816 */ /* 0x000fe40000000012 */
[----:B------:R-:W-:Y:S01]  /*1bf0*/  PRMT R19, RZ, 0x7610, R19 ;  /* 0x00007610ff137816 */ /* 0x000fe20000000013 */
[----:B------:R-:W-:Y:S01]  /*1c00*/  IMAD.WIDE R12, R85, 0x2, R2 ;  /* 0x00000002550c7825 */ /* 0x000fe200078e0202 */
[----:B------:R0:W5:Y:S01]  /*1c10*/  @!P1 LDG.E.U16 R16, desc[UR8][R6.64] ;  /* 0x0000000806109981 */ /* 0x000162000c1e1500 */
[----:B------:R-:W-:Y:S02]  /*1c20*/  PRMT R20, RZ, 0x7610, R20 ;  /* 0x00007610ff147816 */ /* 0x000fe40000000014 */
[----:B------:R-:W-:Y:S01]  /*1c30*/  PRMT R22, RZ, 0x7610, R22 ;  /* 0x00007610ff167816 */ /* 0x000fe20000000016 */
[--C-:B------:R-:W-:Y:S01]  /*1c40*/  IMAD.WIDE R8, R83, 0x2, R2.reuse ;  /* 0x0000000253087825 */ /* 0x100fe200078e0202 */
[----:B------:R-:W5:Y:S04]  /*1c50*/  @!P2 LDG.E.U16 R18, desc[UR8][R10.64] ;  /* 0x000000080a12a981 */ /* 0x000f68000c1e1500 */
[----:B------:R-:W5:Y:S01]  /*1c60*/  @!P3 LDG.E.U16 R19, desc[UR8][R12.64] ;  /* 0x000000080c13b981 */ /* 0x000f62000c1e1500 */
[----:B0-----:R-:W-:-:S03]  /*1c70*/  IMAD.WIDE R6, R81, 0x2, R2 ;  /* 0x0000000251067825 */ /* 0x001fc600078e0202 */
[----:B------:R-:W5:Y:S04]  /*1c80*/  @!P0 LDG.E.U16 R20, desc[UR8][R8.64] ;  /* 0x0000000808148981 */ /* 0x000f68000c1e1500 */
[----:B------:R0:W5:Y:S01]  /*1c90*/  @!P4 LDG.E.U16 R22, desc[UR8][R6.64] ;  /* 0x000000080616c981 */ /* 0x000162000c1e1500 */
[----:B------:R-:W-:Y:S01]  /*1ca0*/  ISETP.GE.AND P1, PT, R72, UR7, PT ;  /* 0x0000000748007c0c */ /* 0x000fe2000bf26270 */
[C---:B------:R-:W-:Y:S01]  /*1cb0*/  IMAD.WIDE R4, R93.reuse, 0x2, R36 ;  /* 0x000000025d047825 */ /* 0x040fe200078e0224 */
[----:B------:R-:W-:Y:S01]  /*1cc0*/  PRMT R23, RZ, 0x7610, R23 ;  /* 0x00007610ff177816 */ /* 0x000fe20000000017 */
[----:B------:R-:W-:Y:S01]  /*1cd0*/  BAR.SYNC.DEFER_BLOCKING 0x0 ;  /* 0x0000000000007b1d */ /* 0x000fe20000010000 */
[----:B------:R-:W-:Y:S02]  /*1ce0*/  PRMT R80, RZ, 0x7610, R80 ;  /* 0x00007610ff507816 */ /* 0x000fe40000000050 */
[----:B------:R-:W-:Y:S01]  /*1cf0*/  PRMT R84, RZ, 0x7610, R84 ;  /* 0x00007610ff547816 */ /* 0x000fe20000000054 */
[----:B0-----:R-:W-:Y:S01]  /*1d00*/  IMAD.WIDE R6, R93, 0x2, R44 ;  /* 0x000000025d067825 */ /* 0x001fe200078e022c */
[----:B------:R-:W-:-:S02]  /*1d10*/  PRMT R78, RZ, 0x7610, R78 ;  /* 0x00007610ff4e7816 */ /* 0x000fc4000000004e */
[----:B------:R-:W-:Y:S01]  /*1d20*/  PRMT R25, RZ, 0x7610, R25 ;  /* 0x00007610ff197816 */ /* 0x000fe20000000019 */
[C---:B------:R-:W-:Y:S01]  /*1d30*/  IMAD.WIDE R10, R93.reuse, 0x2, R40 ;  /* 0x000000025d0a7825 */ /* 0x040fe200078e0228 */
[----:B------:R-:W-:Y:S02]  /*1d40*/  PRMT R26, RZ, 0x7610, R26 ;  /* 0x00007610ff1a7816 */ /* 0x000fe4000000001a */
[----:B------:R-:W-:Y:S01]  /*1d50*/  PRMT R88, RZ, 0x7610, R88 ;  /* 0x00007610ff587816 */ /* 0x000fe20000000058 */
[----:B------:R-:W-:Y:S01]  /*1d60*/  IMAD.WIDE R8, R93, 0x2, R42 ;  /* 0x000000025d087825 */ /* 0x000fe200078e022a */
[----:B------:R0:W5:Y:S04]  /*1d70*/  @!P1 LDG.E.U16 R23, desc[UR8][R4.64] ;  /* 0x0000000804179981 */ /* 0x000168000c1e1500 */
[----:B------:R1:W5:Y:S01]  /*1d80*/  @!P1 LDG.E.U16 R80, desc[UR8][R6.64] ;  /* 0x0000000806509981 */ /* 0x000362000c1e1500 */
[----:B------:R-:W-:-:S02]  /*1d90*/  PRMT R27, RZ, 0x7610, R27 ;  /* 0x00007610ff1b7816 */ /* 0x000fc4000000001b */
[----:B------:R-:W-:Y:S01]  /*1da0*/  PRMT R82, RZ, 0x7610, R82 ;  /* 0x00007610ff527816 */ /* 0x000fe20000000052 */
[----:B------:R1:W5:Y:S01]  /*1db0*/  @!P1 LDG.E.U16 R78, desc[UR8][R10.64] ;  /* 0x000000080a4e9981 */ /* 0x000362000c1e1500 */
[C---:B0-----:R-:W-:Y:S01]  /*1dc0*/  IMAD.WIDE R4, R93.reuse, 0x2, R50 ;  /* 0x000000025d047825 */ /* 0x041fe200078e0232 */
[----:B------:R-:W-:Y:S02]  /*1dd0*/  PRMT R90, RZ, 0x7610, R90 ;  /* 0x00007610ff5a7816 */ /* 0x000fe4000000005a */
[----:B------:R0:W5:Y:S01]  /*1de0*/  @!P1 LDG.E.U16 R25, desc[UR8][R8.64] ;  /* 0x0000000808199981 */ /* 0x000162000c1e1500 */
[----:B-1----:R-:W-:-:S03]  /*1df0*/  IMAD.WIDE R6, R93, 0x2, R48 ;  /* 0x000000025d067825 */ /* 0x002fc600078e0230 */
[----:B------:R1:W5:Y:S01]  /*1e00*/  @!P1 LDG.E.U16 R84, desc[UR8][R4.64] ;  /* 0x0000000804549981 */ /* 0x000362000c1e1500 */
[----:B------:R-:W-:Y:S01]  /*1e10*/  PRMT R24, RZ, 0x7610, R24 ;  /* 0x00007610ff187816 */ /* 0x000fe20000000018 */
[C---:B------:R-:W-:Y:S01]  /*1e20*/  IMAD.WIDE R10, R93.reuse, 0x2, R52 ;  /* 0x000000025d0a7825 */ /* 0x040fe200078e0234 */
[----:B------:R-:W-:Y:S01]  /*1e30*/  PRMT R92, RZ, 0x7610, R92 ;  /* 0x00007610ff5c7816 */ /* 0x000fe2000000005c */
[----:B------:R1:W5:Y:S02]  /*1e40*/  @!P1 LDG.E.U16 R26, desc[UR8][R6.64] ;  /* 0x00000008061a9981 */ /* 0x000364000c1e1500 */
[C---:B0-----:R-:W-:Y:S02]  /*1e50*/  IMAD.WIDE R8, R93.reuse, 0x2, R46 ;  /* 0x000000025d087825 */ /* 0x041fe400078e022e */
[----:B------:R0:W5:Y:S02]  /*1e60*/  @!P1 LDG.E.U16 R27, desc[UR8][R10.64] ;  /* 0x000000080a1b9981 */ /* 0x000164000c1e1500 */
[C---:B-1----:R-:W-:Y:S01]  /*1e70*/  IMAD.WIDE R4, R93.reuse, 0x2, R56 ;  /* 0x000000025d047825 */ /* 0x042fe200078e0238 */
[----:B------:R-:W-:Y:S01]  /*1e80*/  PRMT R86, RZ, 0x7610, R86 ;  /* 0x00007610ff567816 */ /* 0x000fe20000000056 */
[----:B------:R1:W5:Y:S02]  /*1e90*/  @!P1 LDG.E.U16 R82, desc[UR8][R8.64] ;  /* 0x0000000808529981 */ /* 0x000364000c1e1500 */
[----:B------:R-:W-:-:S02]  /*1ea0*/  IMAD.WIDE R6, R93, 0x2, R58 ;  /* 0x000000025d067825 */ /* 0x000fc400078e023a */
[----:B------:R1:W5:Y:S02]  /*1eb0*/  @!P1 LDG.E.U16 R88, desc[UR8][R4.64] ;  /* 0x0000000804589981 */ /* 0x000364000c1e1500 */
[C---:B------:R-:W-:Y:S01]  /*1ec0*/  IMAD.WIDE R12, R93.reuse, 0x2, R38 ;  /* 0x000000025d0c7825 */ /* 0x040fe200078e0226 */
[----:B0-----:R-:W-:Y:S01]  /*1ed0*/  PRMT R10, RZ, 0x7610, R10 ;  /* 0x00007610ff0a7816 */ /* 0x001fe2000000000a */
[----:B------:R0:W5:Y:S01]  /*1ee0*/  @!P1 LDG.E.U16 R90, desc[UR8][R6.64] ;  /* 0x00000008065a9981 */ /* 0x000162000c1e1500 */
[----:B------:R-:W-:Y:S01]  /*1ef0*/  PRMT R11, RZ, 0x7610, R11 ;  /* 0x00007610ff0b7816 */ /* 0x000fe2000000000b */
[C---:B-1----:R-:W-:Y:S01]  /*1f00*/  IMAD.WIDE R8, R93.reuse, 0x2, R60 ;  /* 0x000000025d087825 */ /* 0x042fe200078e023c */
[----:B------:R-:W-:Y:S01]  /*1f10*/  PRMT R94, RZ, 0x7610, R94 ;  /* 0x00007610ff5e7816 */ /* 0x000fe2000000005e */
[----:B------:R1:W5:Y:S02]  /*1f20*/  @!P1 LDG.E.U16 R24, desc[UR8][R12.64] ;  /* 0x000000080c189981 */ /* 0x000364000c1e1500 */
[----:B------:R-:W-:-:S02]  /*1f30*/  IMAD.WIDE R4, R93, 0x2, R62 ;  /* 0x000000025d047825 */ /* 0x000fc400078e023e */
[----:B------:R-:W5:Y:S02]  /*1f40*/  @!P1 LDG.E.U16 R10, desc[UR8][R8.64] ;  /* 0x00000008080a9981 */ /* 0x000f64000c1e1500 */
[C---:B0-----:R-:W-:Y:S02]  /*1f50*/  IMAD.WIDE R6, R93.reuse, 0x2, R64 ;  /* 0x000000025d067825 */ /* 0x041fe400078e0240 */
[----:B------:R0:W5:Y:S02]  /*1f60*/  @!P1 LDG.E.U16 R92, desc[UR8][R4.64] ;  /* 0x00000008045c9981 */ /* 0x000164000c1e1500 */
[C---:B-1----:R-:W-:Y:S02]  /*1f70*/  IMAD.WIDE R12, R93.reuse, 0x2, R54 ;  /* 0x000000025d0c7825 */ /* 0x042fe400078e0236 */
[----:B------:R-:W5:Y:S04]  /*1f80*/  @!P1 LDG.E.U16 R11, desc[UR8][R6.64] ;  /* 0x00000008060b9981 */ /* 0x000f68000c1e1500 */
[----:B------:R1:W5:Y:S01]  /*1f90*/  @!P1 LDG.E.U16 R86, desc[UR8][R12.64] ;  /* 0x000000080c569981 */ /* 0x000362000c1e1500 */
[----:B0-----:R-:W-:-:S05]  /*1fa0*/  IMAD.WIDE R4, R93, 0x2, R66 ;  /* 0x000000025d047825 */ /* 0x001fca00078e0242 */
[----:B------:R-:W5:Y:S01]  /*1fb0*/  @!P1 LDG.E.U16 R94, desc[UR8][R4.64] ;  /* 0x00000008045e9981 */ /* 0x000f62000c1e1500 */
[----:B------:R-:W0:Y:S01]  /*1fc0*/  S2UR UR6, SR_CgaCtaId ;  /* 0x00000000000679c3 */ /* 0x000e220000008800 */
[C---:B-1----:R-:W-:Y:S01]  /*1fd0*/  LOP3.LUT R12, R21.reuse, 0xc0, RZ, 0xc0, !PT ;  /* 0x000000c0150c7812 */ /* 0x042fe200078ec0ff */
[----:B------:R-:W-:Y:S01]  /*1fe0*/  IMAD.SHL.U32 R21, R21, 0x2, RZ ;  /* 0x0000000215157824 */ /* 0x000fe200078e00ff */
[----:B------:R-:W-:Y:S02]  /*1ff0*/  UMOV UR5, 0x400 ;  /* 0x0000040000057882 */ /* 0x000fe40000000000 */
[----:B------:R-:W-:-:S04]  /*2000*/  SHF.R.U32.HI R12, RZ, 0x2, R12 ;  /* 0x00000002ff0c7819 */ /* 0x000fc8000001160c */
[----:B------:R-:W-:-:S04]  /*2010*/  LOP3.LUT R21, R12, 0x1fe, R21, 0x78, !PT ;  /* 0x000001fe0c157812 */ /* 0x000fc800078e7815 */
[----:B------:R-:W-:Y:S01]  /*2020*/  LOP3.LUT R97, R21, 0x40, RZ, 0x3c, !PT ;  /* 0x0000004015617812 */ /* 0x000fe200078e3cff */
[----:B0-----:R-:W-:Y:S01]  /*2030*/  ULEA UR5, UR6, UR5, 0x18 ;  /* 0x0000000506057291 */ /* 0x001fe2000f8ec0ff */
[----:B------:R-:W-:-:S05]  /*2040*/  VIADD R74, R74, 0xffffffff ;  /* 0xffffffff4a4a7836 */ /* 0x000fca0000000000 */
[----:B------:R-:W-:Y:S01]  /*2050*/  ISETP.NE.U32.AND P0, PT, R74, RZ, PT ;  /* 0x000000ff4a00720c */ /* 0x000fe20003f05070 */
[----:B------:R-:W-:Y:S01]  /*2060*/  UIADD3 UR7, UPT, UPT, UR7, -0x40, URZ ;  /* 0xffffffc007077890 */ /* 0x000fe2000fffe0ff */
[----:B------:R-:W-:-:S04]  /*2070*/  IMAD.WIDE R66, R95, 0x2, R66 ;  /* 0x000000025f427825 */ /* 0x000fc800078e0242 */
[----:B------:R-:W-:Y:S01]  /*2080*/  IMAD.WIDE R64, R95, 0x2, R64 ;  /* 0x000000025f407825 */ /* 0x000fe200078e0240 */
[----:B--2---:R-:W-:Y:S04]  /*2090*/  STS.U16 [R21+UR5+0x2600], R14 ;  /* 0x0026000e15007988 */ /* 0x004fe80008000405 */
[----:B---3--:R-:W-:Y:S04]  /*20a0*/  STS.U16 [R21+UR5+0x2e00], R15 ;  /* 0x002e000f15007988 */ /* 0x008fe80008000405 */
[----:B----4-:R-:W-:Y:S04]  /*20b0*/  STS.U16 [R21+UR5+0x2000], R17 ;  /* 0x0020001115007988 */ /* 0x010fe80008000405 */
[----:B-----5:R-:W-:Y:S04]  /*20c0*/  STS.U16 [R21+UR5+0x2200], R16 ;  /* 0x0022001015007988 */ /* 0x020fe80008000405 */
[----:B------:R-:W-:Y:S04]  /*20d0*/  STS.U16 [R21+UR5+0x2400], R18 ;  /* 0x0024001215007988 */ /* 0x000fe80008000405 */
[----:B------:R-:W-:Y:S04]  /*20e0*/  STS.U16 [R21+UR5+0x2800], R19 ;  /* 0x0028001315007988 */ /* 0x000fe80008000405 */
[----:B------:R-:W-:Y:S04]  /*20f0*/  STS.U16 [R21+UR5+0x2a00], R20 ;  /* 0x002a001415007988 */ /* 0x000fe80008000405 */
[----:B------:R-:W-:Y:S04]  /*2100*/  STS.U16 [R21+UR5+0x2c00], R22 ;  /* 0x002c001615007988 */ /* 0x000fe80008000405 */
[----:B------:R-:W-:Y:S04]  /*2110*/  STS.U16 [R21+UR5], R23 ;  /* 0x0000001715007988 */ /* 0x000fe80008000405 */
[----:B------:R-:W-:Y:S04]  /*2120*/  STS.U16 [R21+UR5+0x400], R25 ;  /* 0x0004001915007988 */ /* 0x000fe80008000405 */
        /* <DEDUP_REMOVED lines=13> */
[----:B------:R-:W-:Y:S01]  /*2200*/  STS.U16 [R97+UR5+0x1e00], R94 ;  /* 0x001e005e61007988 */ /* 0x000fe20008000405 */
[----:B------:R-:W-:Y:S06]  /*2210*/  BAR.SYNC.DEFER_BLOCKING 0x0 ;  /* 0x0000000000007b1d */ /* 0x000fec0000010000 */
[----:B------:R-:W-:Y:S04]  /*2220*/  LDSM.16.MT88.4 R12, [R0+0x2000] ;  /* 0x00200000000c783b */ /* 0x000fe80000004200 */
[----:B------:R-:W0:Y:S04]  /*2230*/  LDSM.16.M88.4 R24, [R68+UR4] ;  /* 0x000000044418783b */ /* 0x000e280008000200 */
[----:B------:R-:W1:Y:S04]  /*2240*/  LDSM.16.M88.4 R16, [R68+UR4+0x1000] ;  /* 0x001000044410783b */ /* 0x000e680008000200 */
[----:B------:R-:W2:Y:S04]  /*2250*/  LDSM.16.MT88.4 R20, [R0+0x2400] ;  /* 0x002400000014783b */ /* 0x000ea80000004200 */
[----:B------:R-:W-:Y:S04]  /*2260*/  LDSM.16.MT88.4 R8, [R0+0x2800] ;  /* 0x002800000008783b */ /* 0x000fe80000004200 */
[----:B------:R-:W3:Y:S01]  /*2270*/  LDSM.16.M88.4 R4, [R76+UR4] ;  /* 0x000000044c04783b */ /* 0x000ee20008000200 */
[C---:B0-----:R-:W-:Y:S08]  /*2280*/  HMMA.16816.F32 R28, R12.reuse, R24, R28 ;  /* 0x000000180c1c723c */ /* 0x041ff0000000181c */
[----:B-1----:R-:W-:Y:S01]  /*2290*/  HMMA.16816.F32 R32, R12, R16, R32 ;  /* 0x000000100c20723c */ /* 0x002fe20000001820 */
[----:B------:R-:W0:Y:S11]  /*22a0*/  LDSM.16.M88.4 R12, [R76+UR4+0x1000] ;  /* 0x001000044c0c783b */ /* 0x000e360008000200 */
[C---:B--2---:R-:W-:Y:S01]  /*22b0*/  HMMA.16816.F32 R28, R20.reuse, R26, R28 ;  /* 0x0000001a141c723c */ /* 0x044fe2000000181c */
[----:B------:R-:W1:Y:S07]  /*22c0*/  LDSM.16.MT88.4 R24, [R0+0x2c00] ;  /* 0x002c00000018783b */ /* 0x000e6e0000004200 */
[----:B------:R-:W-:-:S12]  /*22d0*/  HMMA.16816.F32 R32, R20, R18, R32 ;  /* 0x000000121420723c */ /* 0x000fd80000001820 */
[C---:B---3--:R-:W-:Y:S08]  /*22e0*/  HMMA.16816.F32 R28, R8.reuse, R4, R28 ;  /* 0x00000004081c723c */ /* 0x048ff0000000181c */
[----:B0-----:R-:W-:Y:S01]  /*22f0*/  HMMA.16816.F32 R32, R8, R12, R32 ;  /* 0x0000000c0820723c */ /* 0x001fe20000001820 */
[----:B------:R-:W-:-:S04]  /*2300*/  IMAD.WIDE R62, R95, 0x2, R62 ;  /* 0x000000025f3e7825 */ /* 0x000fc800078e023e */
[----:B------:R-:W-:-:S04]  /*2310*/  IMAD.WIDE R60, R95, 0x2, R60 ;  /* 0x000000025f3c7825 */ /* 0x000fc800078e023c */
[----:B------:R-:W-:-:S03]  /*2320*/  IMAD.WIDE R58, R95, 0x2, R58 ;  /* 0x000000025f3a7825 */ /* 0x000fc600078e023a */
[----:B-1----:R-:W-:Y:S01]  /*2330*/  HMMA.16816.F32 R28, R24, R6, R28 ;  /* 0x00000006181c723c */ /* 0x002fe2000000181c */
[----:B------:R-:W-:-:S04]  /*2340*/  IMAD.WIDE R56, R95, 0x2, R56 ;  /* 0x000000025f387825 */ /* 0x000fc800078e0238 */
[----:B------:R-:W-:-:S03]  /*2350*/  IMAD.WIDE R54, R95, 0x2, R54 ;  /* 0x000000025f367825 */ /* 0x000fc600078e0236 */
[----:B------:R-:W-:Y:S01]  /*2360*/  HMMA.16816.F32 R32, R24, R14, R32 ;  /* 0x0000000e1820723c */ /* 0x000fe20000001820 */
[----:B------:R-:W-:-:S04]  /*2370*/  IMAD.WIDE R52, R95, 0x2, R52 ;  /* 0x000000025f347825 */ /* 0x000fc800078e0234 */
        /* <DEDUP_REMOVED lines=8> */
[----:B------:R-:W-:Y:S01]  /*2400*/  IMAD.WIDE R2, R91, 0x2, R2 ;  /* 0x000000025b027825 */ /* 0x000fe200078e0202 */
[----:B------:R-:W-:Y:S06]  /*2410*/  @P0 BRA `(.L_x_1) ;  /* 0xfffffff400780947 */ /* 0x000fec000383ffff */
[----:B------:R-:W-:Y:S02]  /*2420*/  F2FP.F16.F32.PACK_AB R31, R35, R31 ;  /* 0x0000001f231f723e */ /* 0x000fe400000000ff */
[----:B------:R-:W-:Y:S02]  /*2430*/  F2FP.F16.F32.PACK_AB R30, R34, R30 ;  /* 0x0000001e221e723e */ /* 0x000fe400000000ff */
[----:B------:R-:W-:Y:S02]  /*2440*/  F2FP.F16.F32.PACK_AB R29, R33, R29 ;  /* 0x0000001d211d723e */ /* 0x000fe400000000ff */
[----:B------:R-:W-:-:S07]  /*2450*/  F2FP.F16.F32.PACK_AB R28, R32, R28 ;  /* 0x0000001c201c723e */ /* 0x000fce00000000ff */
.L_x_0:
[----:B------:R-:W0:Y:S01]  /*2460*/  S2R R5, SR_TID.X ;  /* 0x0000000000057919 */ /* 0x000e220000002100 */
[----:B------:R-:W1:Y:S01]  /*2470*/  S2UR UR5, SR_CgaCtaId ;  /* 0x00000000000579c3 */ /* 0x000e620000008800 */
[----:B------:R-:W-:Y:S01]  /*2480*/  LOP3.LUT R71, R71, 0x60, RZ, 0xc0, !PT ;  /* 0x0000006047477812 */ /* 0x000fe200078ec0ff */
[----:B------:R-:W-:-:S06]  /*2490*/  UMOV UR4, 0x400 ;  /* 0x0000040000047882 */ /* 0x000fcc0000000000 */
[----:B------:R-:W-:Y:S01]  /*24a0*/  BAR.SYNC.DEFER_BLOCKING 0x0 ;  /* 0x0000000000007b1d */ /* 0x000fe20000010000 */
[----:B------:R-:W-:-:S05]  /*24b0*/  LOP3.LUT R71, R71, 0x300, R70, 0xf8, !PT ;  /* 0x0000030047477812 */ /* 0x000fca00078ef846 */
[----:B------:R-:W2:Y:S01]  /*24c0*/  LDCU.128 UR12, c[0x0][0x390] ;  /* 0x00007200ff0c77ac */ /* 0x000ea20008000c00 */
[----:B------:R-:W3:Y:S01]  /*24d0*/  LDCU UR6, c[0x0][0x3b8] ;  /* 0x00007700ff0677ac */ /* 0x000ee20008000800 */
[----:B-1----:R-:W-:Y:S01]  /*24e0*/  ULEA UR4, UR5, UR4, 0x18 ;  /* 0x0000000405047291 */ /* 0x002fe2000f8ec0ff */
[----:B------:R-:W1:Y:S01]  /*24f0*/  LDCU UR5, c[0x0][0x3b4] ;  /* 0x00007680ff0577ac */ /* 0x000e620008000800 */
[----:B--2---:R-:W-:Y:S02]  /*2500*/  ISETP.GE.AND P0, PT, R73, UR14, PT ;  /* 0x0000000e49007c0c */ /* 0x004fe4000bf06270 */
[--C-:B0-----:R-:W-:Y:S01]  /*2510*/  SHF.R.S32.HI R0, RZ, 0x7, R5.reuse ;  /* 0x00000007ff007819 */ /* 0x101fe20000011405 */
[----:B------:R-:W-:Y:S01]  /*2520*/  IMAD.SHL.U32 R2, R5, 0x80, RZ ;  /* 0x0000008005027824 */ /* 0x000fe200078e00ff */
[----:B------:R-:W-:Y:S02]  /*2530*/  SHF.R.U32.HI R10, RZ, 0x5, R5 ;  /* 0x00000005ff0a7819 */ /* 0x000fe40000011605 */
[----:B------:R-:W-:-:S02]  /*2540*/  SGXT R0, R0, 0x1 ;  /* 0x000000010000781a */ /* 0x000fc40000000200 */
[----:B------:R-:W-:Y:S02]  /*2550*/  LOP3.LUT R3, R2, 0xc00, RZ, 0xc0, !PT ;  /* 0x00000c0002037812 */ /* 0x000fe400078ec0ff */
[----:B------:R-:W-:Y:S02]  /*2560*/  LOP3.LUT R0, R0, 0x840, RZ, 0xc0, !PT ;  /* 0x0000084000007812 */ /* 0x000fe400078ec0ff */
[----:B------:R-:W-:Y:S01]  /*2570*/  LOP3.LUT R2, R5, 0xc0, RZ, 0xc0, !PT ;  /* 0x000000c005027812 */ /* 0x000fe200078ec0ff */
[----:B------:R-:W-:Y:S01]  /*2580*/  IMAD R3, R72, 0x4, R3 ;  /* 0x0000000448037824 */ /* 0x000fe200078e0203 */
[----:B------:R-:W-:Y:S01]  /*2590*/  LOP3.LUT R0, R0, 0x1c, R5, 0xf8, !PT ;  /* 0x0000001c00007812 */ /* 0x000fe200078ef805 */
[----:B-1----:R-:W-:Y:S01]  /*25a0*/  IMAD R4, R73, UR5, RZ ;  /* 0x0000000549047c24 */ /* 0x002fe2000f8e02ff */
[----:B------:R-:W-:Y:S02]  /*25b0*/  SHF.R.U32.HI R2, RZ, 0x1, R2 ;  /* 0x00000001ff027819 */ /* 0x000fe40000011602 */
[----:B------:R-:W-:-:S02]  /*25c0*/  LOP3.LUT R0, R0, R71, RZ, 0x3c, !PT ;  /* 0x0000004700007212 */ /* 0x000fc400078e3cff */
[----:B------:R-:W-:Y:S02]  /*25d0*/  LOP3.LUT R8, R3, R2, RZ, 0x3c, !PT ;  /* 0x0000000203087212 */ /* 0x000fe400078e3cff */
[----:B------:R-:W-:Y:S01]  /*25e0*/  LOP3.LUT R2, R0, 0x20, RZ, 0x3c, !PT ;  /* 0x0000002000027812 */ /* 0x000fe200078e3cff */
[----:B------:R-:W-:Y:S01]  /*25f0*/  STS [R0+UR4], R28 ;  /* 0x0000001c00007988 */ /* 0x000fe20008000804 */
[----:B------:R-:W-:Y:S02]  /*2600*/  SGXT.U32 R10, R10, 0x3 ;  /* 0x000000030a0a781a */ /* 0x000fe40000000000 */
[----:B------:R-:W-:Y:S01]  /*2610*/  LEA.HI R6, R5, 0x18, RZ, 0x1b ;  /* 0x0000001805067811 */ /* 0x000fe200078fd8ff */
[----:B------:R0:W-:Y:S01]  /*2620*/  STS [R0+UR4+0x80], R29 ;  /* 0x0000801d00007988 */ /* 0x0001e20008000804 */
[----:B------:R-:W-:Y:S02]  /*2630*/  LOP3.LUT R3, R69, R10, RZ, 0xfc, !PT ;  /* 0x0000000a45037212 */ /* 0x000fe400078efcff */
[C---:B------:R-:W-:Y:S01]  /*2640*/  LEA R16, P2, R4.reuse, UR12, 0x1 ;  /* 0x0000000c04107c11 */ /* 0x040fe2000f8408ff */
[----:B------:R-:W-:Y:S01]  /*2650*/  STS [R2+UR4+0x400], R30 ;  /* 0x0004001e02007988 */ /* 0x000fe20008000804 */
[C---:B------:R-:W-:Y:S01]  /*2660*/  ISETP.LT.AND P1, PT, R3.reuse, UR15, !P0 ;  /* 0x0000000f03007c0c */ /* 0x040fe2000c721270 */
[----:B---3--:R-:W-:Y:S01]  /*2670*/  IMAD R3, R3, UR6, RZ ;  /* 0x0000000603037c24 */ /* 0x008fe2000f8e02ff */
[----:B------:R-:W-:Y:S01]  /*2680*/  LEA.HI.X.SX32 R18, R4, UR13, 0x1, P2 ;  /* 0x0000000d04127c11 */ /* 0x000fe200090f0eff */
[----:B------:R1:W-:Y:S01]  /*2690*/  STS [R2+UR4+0x480], R31 ;  /* 0x0004801f02007988 */ /* 0x0003e20008000804 */
[----:B------:R-:W-:Y:S01]  /*26a0*/  IMAD.IADD R7, R69, 0x1, R6 ;  /* 0x0000000145077824 */ /* 0x000fe200078e0206 */
[----:B0-----:R-:W-:Y:S01]  /*26b0*/  LEA.HI R0, R5, 0x38, RZ, 0x1b ;  /* 0x0000003805007811 */ /* 0x001fe200078fd8ff */
[----:B------:R-:W-:Y:S01]  /*26c0*/  BAR.SYNC.DEFER_BLOCKING 0x0 ;  /* 0x0000000000007b1d */ /* 0x000fe20000010000 */
[----:B------:R-:W-:-:S03]  /*26d0*/  LOP3.LUT R13, R69, 0x30, R10, 0xfe, !PT ;  /* 0x00000030450d7812 */ /* 0x000fc600078efe0a */
[C---:B------:R-:W-:Y:S01]  /*26e0*/  IMAD.IADD R0, R69.reuse, 0x1, R0 ;  /* 0x0000000145007824 */ /* 0x040fe200078e0200 */
[C-C-:B------:R-:W-:Y:S02]  /*26f0*/  LOP3.LUT R9, R69.reuse, 0x28, R10.reuse, 0xfe, !PT ;  /* 0x0000002845097812 */ /* 0x140fe400078efe0a */
[--C-:B-1----:R-:W-:Y:S01]  /*2700*/  LOP3.LUT R2, R69, 0x8, R10.reuse, 0xfe, !PT ;  /* 0x0000000845027812 */ /* 0x102fe200078efe0a */
[----:B------:R-:W-:Y:S01]  /*2710*/  IMAD R14, R13, UR6, RZ ;  /* 0x000000060d0e7c24 */ /* 0x000fe2000f8e02ff */
[--C-:B------:R-:W-:Y:S01]  /*2720*/  LOP3.LUT R6, R69, 0x20, R10.reuse, 0xfe, !PT ;  /* 0x0000002045067812 */ /* 0x100fe200078efe0a */
[----:B------:R-:W-:Y:S01]  /*2730*/  IMAD R12, R9, UR6, RZ ;  /* 0x00000006090c7c24 */ /* 0x000fe2000f8e02ff */
[C---:B------:R-:W-:Y:S01]  /*2740*/  ISETP.LT.AND P4, PT, R2.reuse, UR15, !P0 ;  /* 0x0000000f02007c0c */ /* 0x040fe2000c781270 */
[----:B------:R-:W-:Y:S01]  /*2750*/  IMAD R5, R2, UR6, RZ ;  /* 0x0000000602057c24 */ /* 0x000fe2000f8e02ff */
[-C--:B------:R-:W-:Y:S01]  /*2760*/  LEA R2, P2, R3, R16.reuse, 0x1 ;  /* 0x0000001003027211 */ /* 0x080fe200078408ff */
[----:B------:R-:W-:Y:S01]  /*2770*/  IMAD R11, R6, UR6, RZ ;  /* 0x00000006060b7c24 */ /* 0x000fe2000f8e02ff */
[----:B------:R-:W-:Y:S01]  /*2780*/  LOP3.LUT R69, R69, 0x10, R10, 0xfe, !PT ;  /* 0x0000001045457812 */ /* 0x000fe200078efe0a */
[----:B------:R-:W-:Y:S01]  /*2790*/  IMAD R15, R0, UR6, RZ ;  /* 0x00000006000f7c24 */ /* 0x000fe2000f8e02ff */
[----:B------:R-:W-:-:S02]  /*27a0*/  LEA R4, P3, R5, R16, 0x1 ;  /* 0x0000001005047211 */ /* 0x000fc400078608ff */
[-C--:B------:R-:W-:Y:S02]  /*27b0*/  LEA.HI.X.SX32 R3, R3, R18.reuse, 0x1, P2 ;  /* 0x0000001203037211 */ /* 0x080fe400010f0eff */
[----:B------:R-:W-:Y:S02]  /*27c0*/  LEA.HI.X.SX32 R5, R5, R18, 0x1, P3 ;  /* 0x0000001205057211 */ /* 0x000fe400018f0eff */
[C---:B------:R-:W-:Y:S01]  /*27d0*/  ISETP.LT.AND P5, PT, R69.reuse, UR15, !P0 ;  /* 0x0000000f45007c0c */ /* 0x040fe2000c7a1270 */
[----:B------:R-:W-:Y:S01]  /*27e0*/  IMAD R69, R69, UR6, RZ ;  /* 0x0000000645457c24 */ /* 0x000fe2000f8e02ff */
[----:B------:R-:W0:Y:S01]  /*27f0*/  LDS R17, [R8+UR4] ;  /* 0x0000000408117984 */ /* 0x000e220008000800 */
[----:B------:R-:W-:-:S03]  /*2800*/  ISETP.LT.AND P3, PT, R6, UR15, !P0 ;  /* 0x0000000f06007c0c */ /* 0x000fc6000c761270 */
[----:B------:R-:W1:Y:S04]  /*2810*/  LDS R19, [R8+UR4+0x100] ;  /* 0x0001000408137984 */ /* 0x000e680008000800 */
[----:B------:R-:W2:Y:S04]  /*2820*/  LDS R21, [R8+UR4+0x200] ;  /* 0x0002000408157984 */ /* 0x000ea80008000800 */
[----:B------:R3:W4:Y:S02]  /*2830*/  LDS R23, [R8+UR4+0x300] ;  /* 0x0003000408177984 */ /* 0x0007240008000800 */
[----:B---3--:R-:W-:-:S02]  /*2840*/  LEA R8, P6, R12, R16, 0x1 ;  /* 0x000000100c087211 */ /* 0x008fc400078c08ff */
[----:B0-----:R0:W-:Y:S04]  /*2850*/  @P1 STG.E.U16 desc[UR8][R2.64], R17 ;  /* 0x0000001102001986 */ /* 0x0011e8000c101508 */
[----:B-1----:R1:W-:Y:S01]  /*2860*/  @P4 STG.E.U16 desc[UR8][R4.64], R19 ;  /* 0x0000001304004986 */ /* 0x0023e2000c101508 */
[C---:B------:R-:W-:Y:S01]  /*2870*/  ISETP.LT.AND P4, PT, R7.reuse, UR15, !P0 ;  /* 0x0000000f07007c0c */ /* 0x040fe2000c781270 */
[----:B------:R-:W-:-:S05]  /*2880*/  IMAD R7, R7, UR6, RZ ;  /* 0x0000000607077c24 */ /* 0x000fca000f8e02ff */
[-C--:B------:R-:W-:Y:S02]  /*2890*/  LEA R6, P2, R7, R16.reuse, 0x1 ;  /* 0x0000001007067211 */ /* 0x080fe400078408ff */
[----:B0-----:R-:W-:Y:S02]  /*28a0*/  LEA R2, P1, R69, R16, 0x1 ;  /* 0x0000001045027211 */ /* 0x001fe400078208ff */
[----:B------:R-:W-:Y:S02]  /*28b0*/  LEA.HI.X.SX32 R7, R7, R18, 0x1, P2 ;  /* 0x0000001207077211 */ /* 0x000fe400010f0eff */
[----:B-1----:R-:W-:Y:S02]  /*28c0*/  LEA R4, P2, R11, R16, 0x1 ;  /* 0x000000100b047211 */ /* 0x002fe400078408ff */
[----:B------:R-:W-:Y:S02]  /*28d0*/  LEA.HI.X.SX32 R3, R69, R18, 0x1, P1 ;  /* 0x0000001245037211 */ /* 0x000fe400008f0eff */
[----:B------:R-:W-:-:S02]  /*28e0*/  LEA R10, P1, R14, R16, 0x1 ;  /* 0x000000100e0a7211 */ /* 0x000fc400078208ff */
[-C--:B------:R-:W-:Y:S01]  /*28f0*/  LEA.HI.X.SX32 R5, R11, R18.reuse, 0x1, P2 ;  /* 0x000000120b057211 */ /* 0x080fe200010f0eff */
[----:B--2---:R0:W-:Y:S01]  /*2900*/  @P5 STG.E.U16 desc[UR8][R2.64], R21 ;  /* 0x0000001502005986 */ /* 0x0041e2000c101508 */
[----:B------:R-:W-:Y:S02]  /*2910*/  LEA.HI.X.SX32 R11, R14, R18, 0x1, P1 ;  /* 0x000000120e0b7211 */ /* 0x000fe400008f0eff */
[----:B------:R-:W-:Y:S01]  /*2920*/  ISETP.LT.AND P2, PT, R9, UR15, !P0 ;  /* 0x0000000f09007c0c */ /* 0x000fe2000c741270 */
[----:B----4-:R0:W-:Y:S01]  /*2930*/  @P4 STG.E.U16 desc[UR8][R6.64], R23 ;  /* 0x0000001706004986 */ /* 0x0101e2000c101508 */
[----:B------:R-:W-:Y:S02]  /*2940*/  ISETP.LT.AND P1, PT, R0, UR15, !P0 ;  /* 0x0000000f00007c0c */ /* 0x000fe4000c721270 */
[----:B------:R-:W-:Y:S02]  /*2950*/  ISETP.LT.AND P0, PT, R13, UR15, !P0 ;  /* 0x0000000f0d007c0c */ /* 0x000fe4000c701270 */
[----:B------:R-:W-:-:S02]  /*2960*/  PRMT R17, R17, 0x7632, R17 ;  /* 0x0000763211117816 */ /* 0x000fc40000000011 */
[----:B------:R-:W-:Y:S02]  /*2970*/  LEA.HI.X.SX32 R9, R12, R18, 0x1, P6 ;  /* 0x000000120c097211 */ /* 0x000fe400030f0eff */
[----:B------:R-:W-:Y:S01]  /*2980*/  PRMT R19, R19, 0x7632, R19 ;  /* 0x0000763213137816 */ /* 0x000fe20000000013 */
[----:B------:R0:W-:Y:S01]  /*2990*/  @P3 STG.E.U16 desc[UR8][R4.64], R17 ;  /* 0x0000001104003986 */ /* 0x0001e2000c101508 */
[----:B------:R-:W-:Y:S02]  /*29a0*/  PRMT R0, R21, 0x7632, R0 ;  /* 0x0000763215007816 */ /* 0x000fe40000000000 */
[C---:B------:R-:W-:Y:S01]  /*29b0*/  LEA R12, P6, R15.reuse, R16, 0x1 ;  /* 0x000000100f0c7211 */ /* 0x040fe200078c08ff */
[----:B------:R0:W-:Y:S03]  /*29c0*/  @P2 STG.E.U16 desc[UR8][R8.64], R19 ;  /* 0x0000001308002986 */ /* 0x0001e6000c101508 */
[----:B------:R-:W-:Y:S01]  /*29d0*/  LEA.HI.X.SX32 R13, R15, R18, 0x1, P6 ;  /* 0x000000120f0d7211 */ /* 0x000fe200030f0eff */
[----:B------:R0:W-:Y:S01]  /*29e0*/  @P0 STG.E.U16 desc[UR8][R10.64], R0 ;  /* 0x000000000a000986 */ /* 0x0001e2000c101508 */
[----:B------:R-:W-:Y:S07]  /*29f0*/  @!P1 EXIT ;  /* 0x000000000000994d */ /* 0x000fee0003800000 */
[----:B0-----:R-:W-:-:S05]  /*2a00*/  PRMT R6, R23, 0x7632, R6 ;  /* 0x0000763217067816 */ /* 0x001fca0000000006 */
[----:B------:R-:W-:Y:S01]  /*2a10*/  STG.E.U16 desc[UR8][R12.64], R6 ;  /* 0x000000060c007986 */ /* 0x000fe2000c101508 */
[----:B------:R-:W-:Y:S05]  /*2a20*/  EXIT ;  /* 0x000000000000794d */ /* 0x000fea0003800000 */
.L_x_2:
[----:B------:R-:W-:-:S00]  /*2a30*/  BRA `(.L_x_2) ;  /* 0xfffffffc00fc7947 */ /* 0x000fc0000383ffff */
[----:B------:R-:W-:-:S00]  /*2a40*/  NOP ;  /* 0x0000000000007918 */ /* 0x000fc00000000000 */
        /* <DEDUP_REMOVED lines=11> */
.L_x_3:


//--------------------- .nv.shared.matmul_kernel  --------------------------
	.section	.nv.shared.matmul_kernel,"aw",@nobits
	.sectionflags	@""
	.align	16
	.zero		1024


//--------------------- .nv.shared.reserved.0     --------------------------
	.section	.nv.shared.reserved.0,"aw",@nobits
	.weak		__nv_reservedSMEM_offset_0_alias
	.size		__nv_reservedSMEM_offset_0_alias, 0, 64
	.other		__nv_reservedSMEM_offset_0_alias,@"STO_CUDA_RESERVED_SHARED STV_DEFAULT"
__nv_reservedSMEM_offset_0_alias:
	.zero		0
	.zero		64


//--------------------- .nv.constant0.matmul_kernel --------------------------
	.section	.nv.constant0.matmul_kernel,"a",@progbits
	.sectionflags	@""
	.align	4
.nv.constant0.matmul_kernel:
	.zero		976


//--------------------- SYMBOLS --------------------------

	.type		.nv.reservedSmem.offset0,@object
	.size		.nv.reservedSmem.offset0,0x4
	.type		.nv.reservedSmem.cap,@object
	.size		.nv.reservedSmem.cap,0x4
